	.target	sm_100a

	.elftype	@"ET_EXEC"


//--------------------- .note.nv.tkinfo           --------------------------
	.section	.note.nv.tkinfo,"",@"SHT_NOTE"
	.sectionflags	@"SHF_NOTE_NV_TKINFO"
	.tkinfo
        /*0018*/ 	.word	0x00000002
        /*0030*/ 	.string	""
        /*0030*/ 	.string	"ptxas"
        /*0030*/ 	.string	"Cuda compilation tools, release 13.0, V13.0.88"
        /*0030*/ 	.string	"Build cuda_13.0.r13.0/compiler.36424714_0"
        /*0030*/ 	.string	"-arch sm_100a -m 64 "



//--------------------- .note.nv.cuinfo           --------------------------
	.section	.note.nv.cuinfo,"",@"SHT_NOTE"
	.sectionflags	@"SHF_NOTE_NV_CUINFO"
        /*0018*/ 	.short	0x0002
        /*001a*/ 	.short	0x0064
        /*001c*/ 	.short	0x0082
	.zero		2


//--------------------- .nv.info                  --------------------------
	.section	.nv.info,"",@"SHT_CUDA_INFO"
	.align	4


	//----- nvinfo : EIATTR_REGCOUNT
	.align		4
        /*0000*/ 	.byte	0x04, 0x2f
        /*0002*/ 	.short	(.L_19 - .L_18)
	.align		4
.L_18:
        /*0004*/ 	.word	index@(_ZN7cutlass13device_kernelINS_4gemm6kernel13GemmUniversalIN4cute5tupleIJiiiiEEENS1_10collective13CollectiveMmaINS1_35MainloopSm100TmaUmmaWarpSpecializedILi4ELi2ELi4ENS5_IJNS4_1CILi1EEESB_SB_EEEEENS5_IJNSA_ILi64EEENSA_ILi128EEESF_EEENS_10bfloat16_tENS5_IJlSB_lEEESH_SI_NS4_8TiledMMAINS4_8MMA_AtomIJNS4_20SM100_MMA_F16BF16_SSISH_SH_fLi64ELi128ELNS4_4UMMA5MajorE0ELSN_0ELNSM_7ScaleInE0ELSO_0EEEEEENS4_6LayoutISC_NS5_IJNSA_ILi0EEESS_SS_EEEEENS5_IJNS4_10UnderscoreESV_SV_EEEEENS4_13SM90_TMA_LOADENS4_14ComposedLayoutINS4_7SwizzleILi3ELi4ELi3EEENS4_18smem_ptr_flag_bitsILi16EEENSR_INS5_IJNSA_ILi8EEESE_EEENS5_IJSE_SB_EEEEEEEvNS4_8identityESY_S18_vS19_EENS_8epilogue10collective18CollectiveEpilogueINS1B_23Sm100TmaWarpSpecializedILi4ELi2ELi16ELb1ELb0EEEJSG_NS5_IJNSR_ISE_SB_EENSR_INSA_ILi32EEESB_EEEEESH_SI_SH_SI_NS1B_6fusion15FusionCallbacksIS1F_NS1K_17LinearCombinationISH_fSH_fLNS_15FloatRoundStyleE2EEESG_S1J_JEEENS4_5SM1004TMEM4LOAD26SM100_TMEM_LOAD_16dp256b4xESY_NSZ_INS10_ILi2ELi4ELi3EEES13_NSR_INS5_IJS14_S1H_EEENS5_IJS1H_SB_EEEEEEENS4_17SM75_U32x4_LDSM_NENS4_14SM90_TMA_STOREES1Y_NS4_17SM90_U32x4_STSM_NENS4_39AutoVectorizingCopyWithAssumedAlignmentILi128EEEEEEvvEEEEvNT_6ParamsE)
        /*0008*/ 	.word	0x0000005b


	//----- nvinfo : EIATTR_FRAME_SIZE
	.align		4
.L_19:
        /*000c*/ 	.byte	0x04, 0x11
        /*000e*/ 	.short	(.L_21 - .L_20)
	.align		4
.L_20:
        /*0010*/ 	.word	index@($__internal_2_$__cuda_sm10x_tcgen05_guardrail_trap_unallocated_columns_being_dealloced)
        /*0014*/ 	.word	0x00000000


	//----- nvinfo : EIATTR_FRAME_SIZE
	.align		4
.L_21:
        /*0018*/ 	.byte	0x04, 0x11
        /*001a*/ 	.short	(.L_23 - .L_22)
	.align		4
.L_22:
        /*001c*/ 	.word	index@($__internal_1_$__cuda_sm10x_tcgen05_guardrail_trap_phase_invalid_during_alloc)
        /*0020*/ 	.word	0x00000000


	//----- nvinfo : EIATTR_FRAME_SIZE
	.align		4
.L_23:
        /*0024*/ 	.byte	0x04, 0x11
        /*0026*/ 	.short	(.L_25 - .L_24)
	.align		4
.L_24:
        /*0028*/ 	.word	index@($__internal_0_$__cuda_sm10x_tcgen05_guardrail_trap_col_being_dealloced_not_returned_by_alloc)
        /*002c*/ 	.word	0x00000000


	//----- nvinfo : EIATTR_FRAME_SIZE
	.align		4
.L_25:
        /*0030*/ 	.byte	0x04, 0x11
        /*0032*/ 	.short	(.L_27 - .L_26)
	.align		4
.L_26:
        /*0034*/ 	.word	index@(_ZN7cutlass13device_kernelINS_4gemm6kernel13GemmUniversalIN4cute5tupleIJiiiiEEENS1_10collective13CollectiveMmaINS1_35MainloopSm100TmaUmmaWarpSpecializedILi4ELi2ELi4ENS5_IJNS4_1CILi1EEESB_SB_EEEEENS5_IJNSA_ILi64EEENSA_ILi128EEESF_EEENS_10bfloat16_tENS5_IJlSB_lEEESH_SI_NS4_8TiledMMAINS4_8MMA_AtomIJNS4_20SM100_MMA_F16BF16_SSISH_SH_fLi64ELi128ELNS4_4UMMA5MajorE0ELSN_0ELNSM_7ScaleInE0ELSO_0EEEEEENS4_6LayoutISC_NS5_IJNSA_ILi0EEESS_SS_EEEEENS5_IJNS4_10UnderscoreESV_SV_EEEEENS4_13SM90_TMA_LOADENS4_14ComposedLayoutINS4_7SwizzleILi3ELi4ELi3EEENS4_18smem_ptr_flag_bitsILi16EEENSR_INS5_IJNSA_ILi8EEESE_EEENS5_IJSE_SB_EEEEEEEvNS4_8identityESY_S18_vS19_EENS_8epilogue10collective18CollectiveEpilogueINS1B_23Sm100TmaWarpSpecializedILi4ELi2ELi16ELb1ELb0EEEJSG_NS5_IJNSR_ISE_SB_EENSR_INSA_ILi32EEESB_EEEEESH_SI_SH_SI_NS1B_6fusion15FusionCallbacksIS1F_NS1K_17LinearCombinationISH_fSH_fLNS_15FloatRoundStyleE2EEESG_S1J_JEEENS4_5SM1004TMEM4LOAD26SM100_TMEM_LOAD_16dp256b4xESY_NSZ_INS10_ILi2ELi4ELi3EEES13_NSR_INS5_IJS14_S1H_EEENS5_IJS1H_SB_EEEEEEENS4_17SM75_U32x4_LDSM_NENS4_14SM90_TMA_STOREES1Y_NS4_17SM90_U32x4_STSM_NENS4_39AutoVectorizingCopyWithAssumedAlignmentILi128EEEEEEvvEEEEvNT_6ParamsE)
        /*0038*/ 	.word	0x00000000


	//----- nvinfo : EIATTR_MIN_STACK_SIZE
	.align		4
.L_27:
        /*003c*/ 	.byte	0x04, 0x12
        /*003e*/ 	.short	(.L_29 - .L_28)
	.align		4
.L_28:
        /*0040*/ 	.word	index@(_ZN7cutlass13device_kernelINS_4gemm6kernel13GemmUniversalIN4cute5tupleIJiiiiEEENS1_10collective13CollectiveMmaINS1_35MainloopSm100TmaUmmaWarpSpecializedILi4ELi2ELi4ENS5_IJNS4_1CILi1EEESB_SB_EEEEENS5_IJNSA_ILi64EEENSA_ILi128EEESF_EEENS_10bfloat16_tENS5_IJlSB_lEEESH_SI_NS4_8TiledMMAINS4_8MMA_AtomIJNS4_20SM100_MMA_F16BF16_SSISH_SH_fLi64ELi128ELNS4_4UMMA5MajorE0ELSN_0ELNSM_7ScaleInE0ELSO_0EEEEEENS4_6LayoutISC_NS5_IJNSA_ILi0EEESS_SS_EEEEENS5_IJNS4_10UnderscoreESV_SV_EEEEENS4_13SM90_TMA_LOADENS4_14ComposedLayoutINS4_7SwizzleILi3ELi4ELi3EEENS4_18smem_ptr_flag_bitsILi16EEENSR_INS5_IJNSA_ILi8EEESE_EEENS5_IJSE_SB_EEEEEEEvNS4_8identityESY_S18_vS19_EENS_8epilogue10collective18CollectiveEpilogueINS1B_23Sm100TmaWarpSpecializedILi4ELi2ELi16ELb1ELb0EEEJSG_NS5_IJNSR_ISE_SB_EENSR_INSA_ILi32EEESB_EEEEESH_SI_SH_SI_NS1B_6fusion15FusionCallbacksIS1F_NS1K_17LinearCombinationISH_fSH_fLNS_15FloatRoundStyleE2EEESG_S1J_JEEENS4_5SM1004TMEM4LOAD26SM100_TMEM_LOAD_16dp256b4xESY_NSZ_INS10_ILi2ELi4ELi3EEES13_NSR_INS5_IJS14_S1H_EEENS5_IJS1H_SB_EEEEEEENS4_17SM75_U32x4_LDSM_NENS4_14SM90_TMA_STOREES1Y_NS4_17SM90_U32x4_STSM_NENS4_39AutoVectorizingCopyWithAssumedAlignmentILi128EEEEEEvvEEEEvNT_6ParamsE)
        /*0044*/ 	.word	0x00000000
.L_29:


//--------------------- .nv.compat                --------------------------
	.section	.nv.compat,"",@"SHT_CUDA_COMPAT_INFO"
	.align	4
        /*0000*/ 	.byte	0x02, 0x09, 0x01, 0x00, 0x02, 0x02, 0x02, 0x00, 0x02, 0x05, 0x05, 0x00, 0x03, 0x07, 0x01, 0x01
        /*0010*/ 	.byte	0x02, 0x03, 0x01, 0x00, 0x02, 0x06, 0x01, 0x00, 0x04, 0x0b, 0x08, 0x00, 0x09, 0x00, 0x00, 0x00
        /*0020*/ 	.byte	0x00, 0x00, 0x00, 0x00


//--------------------- .nv.info._ZN7cutlass13device_kernelINS_4gemm6kernel13GemmUniversalIN4cute5tupleIJiiiiEEENS1_10collective13CollectiveMmaINS1_35MainloopSm100TmaUmmaWarpSpecializedILi4ELi2ELi4ENS5_IJNS4_1CILi1EEESB_SB_EEEEENS5_IJNSA_ILi64EEENSA_ILi128EEESF_EEENS_10bfloat16_tENS5_IJlSB_lEEESH_SI_NS4_8TiledMMAINS4_8MMA_AtomIJNS4_20SM100_MMA_F16BF16_SSISH_SH_fLi64ELi128ELNS4_4UMMA5MajorE0ELSN_0ELNSM_7ScaleInE0ELSO_0EEEEEENS4_6LayoutISC_NS5_IJNSA_ILi0EEESS_SS_EEEEENS5_IJNS4_10UnderscoreESV_SV_EEEEENS4_13SM90_TMA_LOADENS4_14ComposedLayoutINS4_7SwizzleILi3ELi4ELi3EEENS4_18smem_ptr_flag_bitsILi16EEENSR_INS5_IJNSA_ILi8EEESE_EEENS5_IJSE_SB_EEEEEEEvNS4_8identityESY_S18_vS19_EENS_8epilogue10collective18CollectiveEpilogueINS1B_23Sm100TmaWarpSpecializedILi4ELi2ELi16ELb1ELb0EEEJSG_NS5_IJNSR_ISE_SB_EENSR_INSA_ILi32EEESB_EEEEESH_SI_SH_SI_NS1B_6fusion15FusionCallbacksIS1F_NS1K_17LinearCombinationISH_fSH_fLNS_15FloatRoundStyleE2EEESG_S1J_JEEENS4_5SM1004TMEM4LOAD26SM100_TMEM_LOAD_16dp256b4xESY_NSZ_INS10_ILi2ELi4ELi3EEES13_NSR_INS5_IJS14_S1H_EEENS5_IJS1H_SB_EEEEEEENS4_17SM75_U32x4_LDSM_NENS4_14SM90_TMA_STOREES1Y_NS4_17SM90_U32x4_STSM_NENS4_39AutoVectorizingCopyWithAssumedAlignmentILi128EEEEEEvvEEEEvNT_6ParamsE --------------------------
	.section	.nv.info._ZN7cutlass13device_kernelINS_4gemm6kernel13GemmUniversalIN4cute5tupleIJiiiiEEENS1_10collective13CollectiveMmaINS1_35MainloopSm100TmaUmmaWarpSpecializedILi4ELi2ELi4ENS5_IJNS4_1CILi1EEESB_SB_EEEEENS5_IJNSA_ILi64EEENSA_ILi128EEESF_EEENS_10bfloat16_tENS5_IJlSB_lEEESH_SI_NS4_8TiledMMAINS4_8MMA_AtomIJNS4_20SM100_MMA_F16BF16_SSISH_SH_fLi64ELi128ELNS4_4UMMA5MajorE0ELSN_0ELNSM_7ScaleInE0ELSO_0EEEEEENS4_6LayoutISC_NS5_IJNSA_ILi0EEESS_SS_EEEEENS5_IJNS4_10UnderscoreESV_SV_EEEEENS4_13SM90_TMA_LOADENS4_14ComposedLayoutINS4_7SwizzleILi3ELi4ELi3EEENS4_18smem_ptr_flag_bitsILi16EEENSR_INS5_IJNSA_ILi8EEESE_EEENS5_IJSE_SB_EEEEEEEvNS4_8identityESY_S18_vS19_EENS_8epilogue10collective18CollectiveEpilogueINS1B_23Sm100TmaWarpSpecializedILi4ELi2ELi16ELb1ELb0EEEJSG_NS5_IJNSR_ISE_SB_EENSR_INSA_ILi32EEESB_EEEEESH_SI_SH_SI_NS1B_6fusion15FusionCallbacksIS1F_NS1K_17LinearCombinationISH_fSH_fLNS_15FloatRoundStyleE2EEESG_S1J_JEEENS4_5SM1004TMEM4LOAD26SM100_TMEM_LOAD_16dp256b4xESY_NSZ_INS10_ILi2ELi4ELi3EEES13_NSR_INS5_IJS14_S1H_EEENS5_IJS1H_SB_EEEEEEENS4_17SM75_U32x4_LDSM_NENS4_14SM90_TMA_STOREES1Y_NS4_17SM90_U32x4_STSM_NENS4_39AutoVectorizingCopyWithAssumedAlignmentILi128EEEEEEvvEEEEvNT_6ParamsE,"",@"SHT_CUDA_INFO"
	.sectionflags	@""
	.align	4


	//----- nvinfo : EIATTR_CUDA_API_VERSION
	.align		4
        /*0000*/ 	.byte	0x04, 0x37
        /*0002*/ 	.short	(.L_31 - .L_30)
.L_30:
        /*0004*/ 	.word	0x00000082


	//----- nvinfo : EIATTR_KPARAM_INFO
	.align		4
.L_31:
        /*0008*/ 	.byte	0x04, 0x17
        /*000a*/ 	.short	(.L_33 - .L_32)
.L_32:
        /*000c*/ 	.word	0x00000000
        /*0010*/ 	.short	0x0000
        /*0012*/ 	.short	0x0000
        /*0014*/ 	.byte	0x00, 0xf0, 0x01, 0x20


	//----- nvinfo : EIATTR_AT_ENTRY_FRAGMENTS
	.align		4
.L_33:
        /*0018*/ 	.byte	0x04, 0x4f
        /*001a*/ 	.short	(.L_35 - .L_34)


	//   ....[0]....
.L_34:
        /*001c*/ 	.word	0x00000006


	//----- nvinfo : EIATTR_RESERVED_SMEM_USED
	.align		4
.L_35:
        /*0020*/ 	.byte	0x01, 0x41
	.zero		2


	//----- nvinfo : EIATTR_SPARSE_MMA_MASK
	.align		4
        /*0024*/ 	.byte	0x03, 0x50
        /*0026*/ 	.short	0x0000


	//----- nvinfo : EIATTR_TCGEN05_1CTA_USED
	.align		4
        /*0028*/ 	.byte	0x01, 0x51
	.zero		2


	//----- nvinfo : EIATTR_MAXREG_COUNT
	.align		4
        /*002c*/ 	.byte	0x03, 0x1b
        /*002e*/ 	.short	0x00ff


	//----- nvinfo : EIATTR_NUM_BARRIERS
	.align		4
        /*0030*/ 	.byte	0x02, 0x4c
        /*0032*/ 	.byte	0x07
	.zero		1


	//----- nvinfo : EIATTR_EXTERNS
	.align		4
        /*0034*/ 	.byte	0x04, 0x0f
        /*0036*/ 	.short	(.L_37 - .L_36)


	//   ....[0]....
	.align		4
.L_36:
        /*0038*/ 	.word	index@(__assertfail)


	//----- nvinfo : EIATTR_MERCURY_ISA_VERSION
	.align		4
.L_37:
        /*003c*/ 	.byte	0x03, 0x5f
        /*003e*/ 	.short	0x0101


	//----- nvinfo : EIATTR_INT_WARP_WIDE_INSTR_OFFSETS
	.align		4
        /*0040*/ 	.byte	0x04, 0x31
        /*0042*/ 	.short	(.L_39 - .L_38)


	//   ....[0]....
.L_38:
        /*0044*/ 	.word	0x00001f50


	//   ....[1]....
        /*0048*/ 	.word	0x00003bc0


	//   ....[2]....
        /*004c*/ 	.word	0x00003be0


	//   ....[3]....
        /*0050*/ 	.word	0x00003c10


	//   ....[4]....
        /*0054*/ 	.word	0x00004550


	//   ....[5]....
        /*0058*/ 	.word	0x000045c0


	//   ....[6]....
        /*005c*/ 	.word	0x000046a0


	//   ....[7]....
        /*0060*/ 	.word	0x00004720


	//   ....[8]....
        /*0064*/ 	.word	0x00004830


	//   ....[9]....
        /*0068*/ 	.word	0x000048c0


	//   ....[10]....
        /*006c*/ 	.word	0x00004aa0


	//   ....[11]....
        /*0070*/ 	.word	0x00004c00


	//----- nvinfo : EIATTR_COOP_GROUP_MASK_REGIDS
	.align		4
.L_39:
        /*0074*/ 	.byte	0x04, 0x29
        /*0076*/ 	.short	(.L_41 - .L_40)


	//   ....[0]....
.L_40:
        /*0078*/ 	.word	0xffffffff


	//   ....[1]....
        /*007c*/ 	.word	0xffffffff


	//   ....[2]....
        /*0080*/ 	.word	0xffffffff


	//   ....[3]....
        /*0084*/ 	.word	0xffffffff


	//   ....[4]....
        /*0088*/ 	.word	0xffffffff


	//   ....[5]....
        /*008c*/ 	.word	0xffffffff


	//   ....[6]....
        /*0090*/ 	.word	0xffffffff


	//   ....[7]....
        /*0094*/ 	.word	0xffffffff


	//   ....[8]....
        /*0098*/ 	.word	0xffffffff


	//   ....[9]....
        /*009c*/ 	.word	0xffffffff


	//   ....[10]....
        /*00a0*/ 	.word	0xffffffff


	//   ....[11]....
        /*00a4*/ 	.word	0xffffffff


	//   ....[12]....
        /*00a8*/ 	.word	0xffffffff


	//----- nvinfo : EIATTR_COOP_GROUP_INSTR_OFFSETS
	.align		4
.L_41:
        /*00ac*/ 	.byte	0x04, 0x28
        /*00ae*/ 	.short	(.L_43 - .L_42)


	//   ....[0]....
.L_42:
        /*00b0*/ 	.word	0x00000090


	//   ....[1]....
        /*00b4*/ 	.word	0x000004d0


	//   ....[2]....
        /*00b8*/ 	.word	0x00000640


	//   ....[3]....
        /*00bc*/ 	.word	0x000007e0


	//   ....[4]....
        /*00c0*/ 	.word	0x000008e0


	//   ....[5]....
        /*00c4*/ 	.word	0x00000a50


	//   ....[6]....
        /*00c8*/ 	.word	0x00000bf0


	//   ....[7]....
        /*00cc*/ 	.word	0x00001e30


	//   ....[8]....
        /*00d0*/ 	.word	0x00002c10


	//   ....[9]....
        /*00d4*/ 	.word	0x00002e20


	//   ....[10]....
        /*00d8*/ 	.word	0x00002e50


	//   ....[11]....
        /*00dc*/ 	.word	0x00003aa0


	//   ....[12]....
        /*00e0*/ 	.word	0x00003cd0


	//----- nvinfo : EIATTR_VRC_CTA_INIT_COUNT
	.align		4
.L_43:
        /*00e4*/ 	.byte	0x02, 0x4a
        /*00e6*/ 	.byte	0x80
	.zero		1


	//----- nvinfo : EIATTR_SYSCALL_OFFSETS
	.align		4
        /*00e8*/ 	.byte	0x04, 0x46
        /*00ea*/ 	.short	(.L_45 - .L_44)


	//   ....[0]....
.L_44:
        /*00ec*/ 	.word	0x000056b0


	//   ....[1]....
        /*00f0*/ 	.word	0x000057a0


	//   ....[2]....
        /*00f4*/ 	.word	0x00005f00


	//   ....[3]....
        /*00f8*/ 	.word	0x000067b0


	//   ....[4]....
        /*00fc*/ 	.word	0x00007030


	//   ....[5]....
        /*0100*/ 	.word	0x000078b0


	//----- nvinfo : EIATTR_MBARRIER_INSTR_OFFSETS
	.align		4
.L_45:
        /*0104*/ 	.byte	0x04, 0x39
        /*0106*/ 	.short	(.L_47 - .L_46)


	//   ....[0]....
.L_46:
        /*0108*/ 	.word	0x000005b0
        /*010c*/ 	.word	0x000000ff
        /*0110*/ 	.word	0x00000000
        /*0114*/ 	.short	0x0100
        /*0116*/ 	.byte	0x05
	.zero		1


	//   ....[1]....
        /*0118*/ 	.word	0x000005c0
        /*011c*/ 	.word	0x000000ff
        /*0120*/ 	.word	0x00000020
        /*0124*/ 	.short	0x0100
        /*0126*/ 	.byte	0x05
	.zero		1


	//   ....[2]....
        /*0128*/ 	.word	0x000005d0
        /*012c*/ 	.word	0x000000ff
        /*0130*/ 	.word	0x00000008
        /*0134*/ 	.short	0x0100
        /*0136*/ 	.byte	0x05
	.zero		1


	//   ....[3]....
        /*0138*/ 	.word	0x000005e0
        /*013c*/ 	.word	0x000000ff
        /*0140*/ 	.word	0x00000028
        /*0144*/ 	.short	0x0100
        /*0146*/ 	.byte	0x05
	.zero		1


	//   ....[4]....
        /*0148*/ 	.word	0x000005f0
        /*014c*/ 	.word	0x000000ff
        /*0150*/ 	.word	0x00000010
        /*0154*/ 	.short	0x0100
        /*0156*/ 	.byte	0x05
	.zero		1


	//   ....[5]....
        /*0158*/ 	.word	0x00000600
        /*015c*/ 	.word	0x000000ff
        /*0160*/ 	.word	0x00000030
        /*0164*/ 	.short	0x0100
        /*0166*/ 	.byte	0x05
	.zero		1


	//   ....[6]....
        /*0168*/ 	.word	0x00000610
        /*016c*/ 	.word	0x000000ff
        /*0170*/ 	.word	0x00000018
        /*0174*/ 	.short	0x0100
        /*0176*/ 	.byte	0x05
	.zero		1


	//   ....[7]....
        /*0178*/ 	.word	0x00000620
        /*017c*/ 	.word	0x000000ff
        /*0180*/ 	.word	0x00000038
        /*0184*/ 	.short	0x0100
        /*0186*/ 	.byte	0x05
	.zero		1


	//   ....[8]....
        /*0188*/ 	.word	0x00000750
        /*018c*/ 	.word	0x000000ff
        /*0190*/ 	.word	0x00000040
        /*0194*/ 	.short	0x0100
        /*0196*/ 	.byte	0x07
	.zero		1


	//   ....[9]....
        /*0198*/ 	.word	0x00000760
        /*019c*/ 	.word	0x000000ff
        /*01a0*/ 	.word	0x00000060
        /*01a4*/ 	.short	0x0100
        /*01a6*/ 	.byte	0x07
	.zero		1


	//   ....[10]....
        /*01a8*/ 	.word	0x00000770
        /*01ac*/ 	.word	0x000000ff
        /*01b0*/ 	.word	0x00000048
        /*01b4*/ 	.short	0x0100
        /*01b6*/ 	.byte	0x07
	.zero		1


	//   ....[11]....
        /*01b8*/ 	.word	0x00000780
        /*01bc*/ 	.word	0x000000ff
        /*01c0*/ 	.word	0x00000068
        /*01c4*/ 	.short	0x0100
        /*01c6*/ 	.byte	0x07
	.zero		1


	//   ....[12]....
        /*01c8*/ 	.word	0x00000790
        /*01cc*/ 	.word	0x000000ff
        /*01d0*/ 	.word	0x00000050
        /*01d4*/ 	.short	0x0100
        /*01d6*/ 	.byte	0x07
	.zero		1


	//   ....[13]....
        /*01d8*/ 	.word	0x000007a0
        /*01dc*/ 	.word	0x000000ff
        /*01e0*/ 	.word	0x00000070
        /*01e4*/ 	.short	0x0100
        /*01e6*/ 	.byte	0x07
	.zero		1


	//   ....[14]....
        /*01e8*/ 	.word	0x000007b0
        /*01ec*/ 	.word	0x000000ff
        /*01f0*/ 	.word	0x00000058
        /*01f4*/ 	.short	0x0100
        /*01f6*/ 	.byte	0x07
	.zero		1


	//   ....[15]....
        /*01f8*/ 	.word	0x000007c0
        /*01fc*/ 	.word	0x000000ff
        /*0200*/ 	.word	0x00000078
        /*0204*/ 	.short	0x0100
        /*0206*/ 	.byte	0x07
	.zero		1


	//   ....[16]....
        /*0208*/ 	.word	0x000008b0
        /*020c*/ 	.word	0x000000ff
        /*0210*/ 	.word	0x00000080
        /*0214*/ 	.short	0x0100
        /*0216*/ 	.byte	0x05
	.zero		1


	//   ....[17]....
        /*0218*/ 	.word	0x000008c0
        /*021c*/ 	.word	0x000000ff
        /*0220*/ 	.word	0x00000088
        /*0224*/ 	.short	0x0100
        /*0226*/ 	.byte	0x05
	.zero		1


	//   ....[18]....
        /*0228*/ 	.word	0x00000a00
        /*022c*/ 	.word	0x000000ff
        /*0230*/ 	.word	0x00000090
        /*0234*/ 	.short	0x0100
        /*0236*/ 	.byte	0x05
	.zero		1


	//   ....[19]....
        /*0238*/ 	.word	0x00000a10
        /*023c*/ 	.word	0x000000ff
        /*0240*/ 	.word	0x000000a0
        /*0244*/ 	.short	0x0100
        /*0246*/ 	.byte	0x05
	.zero		1


	//   ....[20]....
        /*0248*/ 	.word	0x00000a20
        /*024c*/ 	.word	0x000000ff
        /*0250*/ 	.word	0x00000098
        /*0254*/ 	.short	0x0100
        /*0256*/ 	.byte	0x05
	.zero		1


	//   ....[21]....
        /*0258*/ 	.word	0x00000a30
        /*025c*/ 	.word	0x000000ff
        /*0260*/ 	.word	0x000000a8
        /*0264*/ 	.short	0x0100
        /*0266*/ 	.byte	0x05
	.zero		1


	//   ....[22]....
        /*0268*/ 	.word	0x00000b60
        /*026c*/ 	.word	0x000000ff
        /*0270*/ 	.word	0x000000b0
        /*0274*/ 	.short	0x0100
        /*0276*/ 	.byte	0x07
	.zero		1


	//   ....[23]....
        /*0278*/ 	.word	0x00000b70
        /*027c*/ 	.word	0x000000ff
        /*0280*/ 	.word	0x000000d0
        /*0284*/ 	.short	0x0100
        /*0286*/ 	.byte	0x07
	.zero		1


	//   ....[24]....
        /*0288*/ 	.word	0x00000b80
        /*028c*/ 	.word	0x000000ff
        /*0290*/ 	.word	0x000000b8
        /*0294*/ 	.short	0x0100
        /*0296*/ 	.byte	0x07
	.zero		1


	//   ....[25]....
        /*0298*/ 	.word	0x00000b90
        /*029c*/ 	.word	0x000000ff
        /*02a0*/ 	.word	0x000000d8
        /*02a4*/ 	.short	0x0100
        /*02a6*/ 	.byte	0x07
	.zero		1


	//   ....[26]....
        /*02a8*/ 	.word	0x00000ba0
        /*02ac*/ 	.word	0x000000ff
        /*02b0*/ 	.word	0x000000c0
        /*02b4*/ 	.short	0x0100
        /*02b6*/ 	.byte	0x07
	.zero		1


	//   ....[27]....
        /*02b8*/ 	.word	0x00000bb0
        /*02bc*/ 	.word	0x000000ff
        /*02c0*/ 	.word	0x000000e0
        /*02c4*/ 	.short	0x0100
        /*02c6*/ 	.byte	0x07
	.zero		1


	//   ....[28]....
        /*02c8*/ 	.word	0x00000bc0
        /*02cc*/ 	.word	0x000000ff
        /*02d0*/ 	.word	0x000000c8
        /*02d4*/ 	.short	0x0100
        /*02d6*/ 	.byte	0x07
	.zero		1


	//   ....[29]....
        /*02d8*/ 	.word	0x00000bd0
        /*02dc*/ 	.word	0x000000ff
        /*02e0*/ 	.word	0x000000e8
        /*02e4*/ 	.short	0x0100
        /*02e6*/ 	.byte	0x07
	.zero		1


	//   ....[30]....
        /*02e8*/ 	.word	0x00000cc0
        /*02ec*/ 	.word	0x000000ff
        /*02f0*/ 	.word	0x000000f0
        /*02f4*/ 	.short	0x0100
        /*02f6*/ 	.byte	0x05
	.zero		1


	//   ....[31]....
        /*02f8*/ 	.word	0x00000cd0
        /*02fc*/ 	.word	0x000000ff
        /*0300*/ 	.word	0x00000100
        /*0304*/ 	.short	0x0100
        /*0306*/ 	.byte	0x05
	.zero		1


	//   ....[32]....
        /*0308*/ 	.word	0x00000ce0
        /*030c*/ 	.word	0x000000ff
        /*0310*/ 	.word	0x000000f8
        /*0314*/ 	.short	0x0100
        /*0316*/ 	.byte	0x05
	.zero		1


	//   ....[33]....
        /*0318*/ 	.word	0x00000cf0
        /*031c*/ 	.word	0x000000ff
        /*0320*/ 	.word	0x00000108
        /*0324*/ 	.short	0x0100
        /*0326*/ 	.byte	0x05
	.zero		1


	//   ....[34]....
        /*0328*/ 	.word	0x000015d0
        /*032c*/ 	.word	0x00000003
        /*0330*/ 	.word	0x00000100
        /*0334*/ 	.short	0x010a
        /*0336*/ 	.byte	0xff
	.zero		1


	//   ....[35]....
        /*0338*/ 	.word	0x00001600
        /*033c*/ 	.word	0x00000003
        /*0340*/ 	.word	0x000000f0
        /*0344*/ 	.short	0x0101
        /*0346*/ 	.byte	0xff
	.zero		1


	//   ....[36]....
        /*0348*/ 	.word	0x000016d0
        /*034c*/ 	.word	0x000000ff
        /*0350*/ 	.word	0x00000020
        /*0354*/ 	.short	0x010a
        /*0356*/ 	.byte	0x08
	.zero		1


	//   ....[37]....
        /*0358*/ 	.word	0x00001770
        /*035c*/ 	.word	0x000000ff
        /*0360*/ 	.word	0x00000020
        /*0364*/ 	.short	0x010a
        /*0366*/ 	.byte	0x21
	.zero		1


	//   ....[38]....
        /*0368*/ 	.word	0x000018c0
        /*036c*/ 	.word	0x000000ff
        /*0370*/ 	.word	0x00000020
        /*0374*/ 	.short	0x010a
        /*0376*/ 	.byte	0x08
	.zero		1


	//   ....[39]....
        /*0378*/ 	.word	0x00001a90
        /*037c*/ 	.word	0x000000ff
        /*0380*/ 	.word	0x00000088
        /*0384*/ 	.short	0x0101
        /*0386*/ 	.byte	0x04
	.zero		1


	//   ....[40]....
        /*0388*/ 	.word	0x00001ab0
        /*038c*/ 	.word	0x000000ff
        /*0390*/ 	.word	0x00000020
        /*0394*/ 	.short	0x010a
        /*0396*/ 	.byte	0x08
	.zero		1


	//   ....[41]....
        /*0398*/ 	.word	0x00001b30
        /*039c*/ 	.word	0x000000ff
        /*03a0*/ 	.word	0x00000020
        /*03a4*/ 	.short	0x010a
        /*03a6*/ 	.byte	0x21
	.zero		1


	//   ....[42]....
        /*03a8*/ 	.word	0x00001c80
        /*03ac*/ 	.word	0x000000ff
        /*03b0*/ 	.word	0x00000020
        /*03b4*/ 	.short	0x010a
        /*03b6*/ 	.byte	0x08
	.zero		1


	//   ....[43]....
        /*03b8*/ 	.word	0x00001e60
        /*03bc*/ 	.word	0x00000002
        /*03c0*/ 	.word	0x00000090
        /*03c4*/ 	.short	0x010a
        /*03c6*/ 	.byte	0xff
	.zero		1


	//   ....[44]....
        /*03c8*/ 	.word	0x00001f20
        /*03cc*/ 	.word	0x00000002
        /*03d0*/ 	.word	0x00000000
        /*03d4*/ 	.short	0x0101
        /*03d6*/ 	.byte	0xff
	.zero		1


	//   ....[45]....
        /*03d8*/ 	.word	0x00002480
        /*03dc*/ 	.word	0x000000ff
        /*03e0*/ 	.word	0x00000000
        /*03e4*/ 	.short	0x010a
        /*03e6*/ 	.byte	0x05
	.zero		1


	//   ....[46]....
        /*03e8*/ 	.word	0x00002510
        /*03ec*/ 	.word	0x000000ff
        /*03f0*/ 	.word	0x00000000
        /*03f4*/ 	.short	0x010a
        /*03f6*/ 	.byte	0x05
	.zero		1


	//   ....[47]....
        /*03f8*/ 	.word	0x000025a0
        /*03fc*/ 	.word	0x000000ff
        /*0400*/ 	.word	0x00000000
        /*0404*/ 	.short	0x010a
        /*0406*/ 	.byte	0x05
	.zero		1


	//   ....[48]....
        /*0408*/ 	.word	0x00002640
        /*040c*/ 	.word	0x00000000
        /*0410*/ 	.word	0x00000000
        /*0414*/ 	.short	0x010a
        /*0416*/ 	.byte	0xff
	.zero		1


	//   ....[49]....
        /*0418*/ 	.word	0x00002760
        /*041c*/ 	.word	0x00000000
        /*0420*/ 	.word	0x000000f0
        /*0424*/ 	.short	0x010a
        /*0426*/ 	.byte	0xff
	.zero		1


	//   ....[50]....
        /*0428*/ 	.word	0x000027c0
        /*042c*/ 	.word	0x00000004
        /*0430*/ 	.word	0x00000000
        /*0434*/ 	.short	0x0101
        /*0436*/ 	.byte	0xff
	.zero		1


	//   ....[51]....
        /*0438*/ 	.word	0x000027e0
        /*043c*/ 	.word	0x000000ff
        /*0440*/ 	.word	0x000000a0
        /*0444*/ 	.short	0x010a
        /*0446*/ 	.byte	0x05
	.zero		1


	//   ....[52]....
        /*0448*/ 	.word	0x00002900
        /*044c*/ 	.word	0x00000000
        /*0450*/ 	.word	0x00000090
        /*0454*/ 	.short	0x010a
        /*0456*/ 	.byte	0xff
	.zero		1


	//   ....[53]....
        /*0458*/ 	.word	0x00002a10
        /*045c*/ 	.word	0x00000000
        /*0460*/ 	.word	0x00000000
        /*0464*/ 	.short	0x0101
        /*0466*/ 	.byte	0xff
	.zero		1


	//   ....[54]....
        /*0468*/ 	.word	0x00002aa0
        /*046c*/ 	.word	0x000000ff
        /*0470*/ 	.word	0x000000a0
        /*0474*/ 	.short	0x0106
        /*0476*/ 	.byte	0x05
	.zero		1


	//   ....[55]....
        /*0478*/ 	.word	0x00002ac0
        /*047c*/ 	.word	0x000000ff
        /*0480*/ 	.word	0x000000a0
        /*0484*/ 	.short	0x010a
        /*0486*/ 	.byte	0x05
	.zero		1


	//   ....[56]....
        /*0488*/ 	.word	0x00002b50
        /*048c*/ 	.word	0x000000ff
        /*0490*/ 	.word	0x000000a0
        /*0494*/ 	.short	0x0106
        /*0496*/ 	.byte	0x04
	.zero		1


	//   ....[57]....
        /*0498*/ 	.word	0x00002b90
        /*049c*/ 	.word	0x00000000
        /*04a0*/ 	.word	0x000000a0
        /*04a4*/ 	.short	0x010a
        /*04a6*/ 	.byte	0xff
	.zero		1


	//   ....[58]....
        /*04a8*/ 	.word	0x00003150
        /*04ac*/ 	.word	0x00000000
        /*04b0*/ 	.word	0x00000090
        /*04b4*/ 	.short	0x010a
        /*04b6*/ 	.byte	0xff
	.zero		1


	//   ....[59]....
        /*04b8*/ 	.word	0x00003260
        /*04bc*/ 	.word	0x00000003
        /*04c0*/ 	.word	0x00000000
        /*04c4*/ 	.short	0x0101
        /*04c6*/ 	.byte	0xff
	.zero		1


	//   ....[60]....
        /*04c8*/ 	.word	0x00003270
        /*04cc*/ 	.word	0x000000ff
        /*04d0*/ 	.word	0x00000000
        /*04d4*/ 	.short	0x010a
        /*04d6*/ 	.byte	0x07
	.zero		1


	//   ....[61]....
        /*04d8*/ 	.word	0x000032f0
        /*04dc*/ 	.word	0x000000ff
        /*04e0*/ 	.word	0x000000d0
        /*04e4*/ 	.short	0x010a
        /*04e6*/ 	.byte	0x06
	.zero		1


	//   ....[62]....
        /*04e8*/ 	.word	0x000033c0
        /*04ec*/ 	.word	0x000000ff
        /*04f0*/ 	.word	0x00000000
        /*04f4*/ 	.short	0x010a
        /*04f6*/ 	.byte	0x0b
	.zero		1


	//   ....[63]....
        /*04f8*/ 	.word	0x000034f0
        /*04fc*/ 	.word	0x000000ff
        /*0500*/ 	.word	0x00000000
        /*0504*/ 	.short	0x010a
        /*0506*/ 	.byte	0x22
	.zero		1


	//   ....[64]....
        /*0508*/ 	.word	0x000038d0
        /*050c*/ 	.word	0x000000ff
        /*0510*/ 	.word	0x00000000
        /*0514*/ 	.short	0x010a
        /*0516*/ 	.byte	0x06
	.zero		1


	//   ....[65]....
        /*0518*/ 	.word	0x00003960
        /*051c*/ 	.word	0x000000ff
        /*0520*/ 	.word	0x00000000
        /*0524*/ 	.short	0x010a
        /*0526*/ 	.byte	0x06
	.zero		1


	//   ....[66]....
        /*0528*/ 	.word	0x000039f0
        /*052c*/ 	.word	0x000000ff
        /*0530*/ 	.word	0x00000000
        /*0534*/ 	.short	0x010a
        /*0536*/ 	.byte	0x06
	.zero		1


	//   ....[67]....
        /*0538*/ 	.word	0x00003a80
        /*053c*/ 	.word	0x000000ff
        /*0540*/ 	.word	0x00000000
        /*0544*/ 	.short	0x010a
        /*0546*/ 	.byte	0x07
	.zero		1


	//   ....[68]....
        /*0548*/ 	.word	0x00003f00
        /*054c*/ 	.word	0x00000000
        /*0550*/ 	.word	0x00000090
        /*0554*/ 	.short	0x010a
        /*0556*/ 	.byte	0xff
	.zero		1


	//   ....[69]....
        /*0558*/ 	.word	0x00003fc0
        /*055c*/ 	.word	0x00000000
        /*0560*/ 	.word	0x00000000
        /*0564*/ 	.short	0x0101
        /*0566*/ 	.byte	0xff
	.zero		1


	//   ....[70]....
        /*0568*/ 	.word	0x000042e0
        /*056c*/ 	.word	0x000000ff
        /*0570*/ 	.word	0x00000088
        /*0574*/ 	.short	0x010a
        /*0576*/ 	.byte	0x07
	.zero		1


	//   ....[71]....
        /*0578*/ 	.word	0x000044d0
        /*057c*/ 	.word	0x000000ff
        /*0580*/ 	.word	0x00000060
        /*0584*/ 	.short	0x010a
        /*0586*/ 	.byte	0x07
	.zero		1


	//   ....[72]....
        /*0588*/ 	.word	0x00004640
        /*058c*/ 	.word	0x000000ff
        /*0590*/ 	.word	0x00000040
        /*0594*/ 	.short	0x010b
        /*0596*/ 	.byte	0x07
	.zero		1


	//   ....[73]....
        /*0598*/ 	.word	0x00004650
        /*059c*/ 	.word	0x000000ff
        /*05a0*/ 	.word	0x00000000
        /*05a4*/ 	.short	0x0101
        /*05a6*/ 	.byte	0x08
	.zero		1


	//   ....[74]....
        /*05a8*/ 	.word	0x00004670
        /*05ac*/ 	.word	0x000000ff
        /*05b0*/ 	.word	0x00000068
        /*05b4*/ 	.short	0x010a
        /*05b6*/ 	.byte	0x07
	.zero		1


	//   ....[75]....
        /*05b8*/ 	.word	0x000047d0
        /*05bc*/ 	.word	0x000000ff
        /*05c0*/ 	.word	0x00000048
        /*05c4*/ 	.short	0x010b
        /*05c6*/ 	.byte	0x07
	.zero		1


	//   ....[76]....
        /*05c8*/ 	.word	0x000047e0
        /*05cc*/ 	.word	0x000000ff
        /*05d0*/ 	.word	0x00000000
        /*05d4*/ 	.short	0x0101
        /*05d6*/ 	.byte	0x08
	.zero		1


	//   ....[77]....
        /*05d8*/ 	.word	0x000047f0
        /*05dc*/ 	.word	0x000000ff
        /*05e0*/ 	.word	0x00000070
        /*05e4*/ 	.short	0x010a
        /*05e6*/ 	.byte	0x07
	.zero		1


	//   ....[78]....
        /*05e8*/ 	.word	0x00004990
        /*05ec*/ 	.word	0x000000ff
        /*05f0*/ 	.word	0x00000050
        /*05f4*/ 	.short	0x010b
        /*05f6*/ 	.byte	0x07
	.zero		1


	//   ....[79]....
        /*05f8*/ 	.word	0x00004a00
        /*05fc*/ 	.word	0x000000ff
        /*0600*/ 	.word	0x00000000
        /*0604*/ 	.short	0x0101
        /*0606*/ 	.byte	0x08
	.zero		1


	//   ....[80]....
        /*0608*/ 	.word	0x00004a30
        /*060c*/ 	.word	0x000000ff
        /*0610*/ 	.word	0x00000078
        /*0614*/ 	.short	0x010a
        /*0616*/ 	.byte	0x07
	.zero		1


	//   ....[81]....
        /*0618*/ 	.word	0x00004c40
        /*061c*/ 	.word	0x000000ff
        /*0620*/ 	.word	0x00000058
        /*0624*/ 	.short	0x010b
        /*0626*/ 	.byte	0x07
	.zero		1


	//   ....[82]....
        /*0628*/ 	.word	0x00004c60
        /*062c*/ 	.word	0x000000ff
        /*0630*/ 	.word	0x00000000
        /*0634*/ 	.short	0x0101
        /*0636*/ 	.byte	0x0d
	.zero		1


	//   ....[83]....
        /*0638*/ 	.word	0x00004c90
        /*063c*/ 	.word	0x000000ff
        /*0640*/ 	.word	0x00000060
        /*0644*/ 	.short	0x010a
        /*0646*/ 	.byte	0x07
	.zero		1


	//   ....[84]....
        /*0648*/ 	.word	0x00004cb0
        /*064c*/ 	.word	0x000000ff
        /*0650*/ 	.word	0x00000068
        /*0654*/ 	.short	0x010a
        /*0656*/ 	.byte	0x07
	.zero		1


	//   ....[85]....
        /*0658*/ 	.word	0x00004cd0
        /*065c*/ 	.word	0x000000ff
        /*0660*/ 	.word	0x00000070
        /*0664*/ 	.short	0x010a
        /*0666*/ 	.byte	0x07
	.zero		1


	//   ....[86]....
        /*0668*/ 	.word	0x00004d10
        /*066c*/ 	.word	0x00000000
        /*0670*/ 	.word	0x00000078
        /*0674*/ 	.short	0x010a
        /*0676*/ 	.byte	0xff
	.zero		1


	//   ....[87]....
        /*0678*/ 	.word	0x00005070
        /*067c*/ 	.word	0x00000000
        /*0680*/ 	.word	0x00000090
        /*0684*/ 	.short	0x010a
        /*0686*/ 	.byte	0xff
	.zero		1


	//   ....[88]....
        /*0688*/ 	.word	0x00005180
        /*068c*/ 	.word	0x00000000
        /*0690*/ 	.word	0x00000000
        /*0694*/ 	.short	0x0101
        /*0696*/ 	.byte	0xff
	.zero		1


	//   ....[89]....
        /*0698*/ 	.word	0x00005be0
        /*069c*/ 	.word	0x000000ff
        /*06a0*/ 	.word	0x00000040
        /*06a4*/ 	.short	0x010a
        /*06a6*/ 	.byte	0x30
	.zero		1


	//   ....[90]....
        /*06a8*/ 	.word	0x00005c50
        /*06ac*/ 	.word	0x0000004f
        /*06b0*/ 	.word	0x000000b0
        /*06b4*/ 	.short	0x010a
        /*06b6*/ 	.byte	0xff
	.zero		1


	//   ....[91]....
        /*06b8*/ 	.word	0x00005d00
        /*06bc*/ 	.word	0x000000ff
        /*06c0*/ 	.word	0x00000040
        /*06c4*/ 	.short	0x010a
        /*06c6*/ 	.byte	0x30
	.zero		1


	//   ....[92]....
        /*06c8*/ 	.word	0x00005de0
        /*06cc*/ 	.word	0x0000004f
        /*06d0*/ 	.word	0x000000b0
        /*06d4*/ 	.short	0x010a
        /*06d6*/ 	.byte	0xff
	.zero		1


	//   ....[93]....
        /*06d8*/ 	.word	0x00006510
        /*06dc*/ 	.word	0x00000000
        /*06e0*/ 	.word	0x00000000
        /*06e4*/ 	.short	0x0101
        /*06e6*/ 	.byte	0xff
	.zero		1


	//   ....[94]....
        /*06e8*/ 	.word	0x00006520
        /*06ec*/ 	.word	0x00000003
        /*06f0*/ 	.word	0x00000040
        /*06f4*/ 	.short	0x010a
        /*06f6*/ 	.byte	0xff
	.zero		1


	//   ....[95]....
        /*06f8*/ 	.word	0x000065e0
        /*06fc*/ 	.word	0x00000003
        /*0700*/ 	.word	0x00000040
        /*0704*/ 	.short	0x010a
        /*0706*/ 	.byte	0xff
	.zero		1


	//   ....[96]....
        /*0708*/ 	.word	0x00006d90
        /*070c*/ 	.word	0x00000026
        /*0710*/ 	.word	0x00000000
        /*0714*/ 	.short	0x0101
        /*0716*/ 	.byte	0xff
	.zero		1


	//   ....[97]....
        /*0718*/ 	.word	0x00006db0
        /*071c*/ 	.word	0x00000053
        /*0720*/ 	.word	0x00000040
        /*0724*/ 	.short	0x010a
        /*0726*/ 	.byte	0xff
	.zero		1


	//   ....[98]....
        /*0728*/ 	.word	0x00006e60
        /*072c*/ 	.word	0x00000053
        /*0730*/ 	.word	0x00000040
        /*0734*/ 	.short	0x010a
        /*0736*/ 	.byte	0xff
	.zero		1


	//   ....[99]....
        /*0738*/ 	.word	0x00007610
        /*073c*/ 	.word	0x00000026
        /*0740*/ 	.word	0x00000000
        /*0744*/ 	.short	0x0101
        /*0746*/ 	.byte	0xff
	.zero		1


	//   ....[100]....
        /*0748*/ 	.word	0x00007630
        /*074c*/ 	.word	0x00000058
        /*0750*/ 	.word	0x00000040
        /*0754*/ 	.short	0x010a
        /*0756*/ 	.byte	0xff
	.zero		1


	//   ....[101]....
        /*0758*/ 	.word	0x000076e0
        /*075c*/ 	.word	0x00000058
        /*0760*/ 	.word	0x00000040
        /*0764*/ 	.short	0x010a
        /*0766*/ 	.byte	0xff
	.zero		1


	//   ....[102]....
        /*0768*/ 	.word	0x00007a20
        /*076c*/ 	.word	0x000000ff
        /*0770*/ 	.word	0x00000000
        /*0774*/ 	.short	0x0101
        /*0776*/ 	.byte	0x05
	.zero		1


	//   ....[103]....
        /*0778*/ 	.word	0x00007ef0
        /*077c*/ 	.word	0x00000002
        /*0780*/ 	.word	0x00000000
        /*0784*/ 	.short	0x0101
        /*0786*/ 	.byte	0xff
	.zero		1


	//   ....[104]....
        /*0788*/ 	.word	0x00008160
        /*078c*/ 	.word	0x000000ff
        /*0790*/ 	.word	0x00000000
        /*0794*/ 	.short	0x0101
        /*0796*/ 	.byte	0x04
	.zero		1


	//   ....[105]....
        /*0798*/ 	.word	0x00008180
        /*079c*/ 	.word	0x00000003
        /*07a0*/ 	.word	0x00000100
        /*07a4*/ 	.short	0x010a
        /*07a6*/ 	.byte	0xff
	.zero		1


	//   ....[106]....
        /*07a8*/ 	.word	0x000081e0
        /*07ac*/ 	.word	0x00000002
        /*07b0*/ 	.word	0x00000020
        /*07b4*/ 	.short	0x010a
        /*07b6*/ 	.byte	0xff
	.zero		1


	//   ....[107]....
        /*07b8*/ 	.word	0x00008240
        /*07bc*/ 	.word	0x00000002
        /*07c0*/ 	.word	0x00000020
        /*07c4*/ 	.short	0x010a
        /*07c6*/ 	.byte	0xff
	.zero		1


	//   ....[108]....
        /*07c8*/ 	.word	0x00008290
        /*07cc*/ 	.word	0x00000002
        /*07d0*/ 	.word	0x00000090
        /*07d4*/ 	.short	0x010a
        /*07d6*/ 	.byte	0xff
	.zero		1


	//   ....[109]....
        /*07d8*/ 	.word	0x000082f0
        /*07dc*/ 	.word	0x00000000
        /*07e0*/ 	.word	0x00000000
        /*07e4*/ 	.short	0x010a
        /*07e6*/ 	.byte	0xff
	.zero		1


	//   ....[110]....
        /*07e8*/ 	.word	0x00008350
        /*07ec*/ 	.word	0x00000000
        /*07f0*/ 	.word	0x00000000
        /*07f4*/ 	.short	0x010a
        /*07f6*/ 	.byte	0xff
	.zero		1


	//   ....[111]....
        /*07f8*/ 	.word	0x000083b0
        /*07fc*/ 	.word	0x00000000
        /*0800*/ 	.word	0x00000000
        /*0804*/ 	.short	0x010a
        /*0806*/ 	.byte	0xff
	.zero		1


	//   ....[112]....
        /*0808*/ 	.word	0x00008400
        /*080c*/ 	.word	0x00000000
        /*0810*/ 	.word	0x000000f0
        /*0814*/ 	.short	0x010a
        /*0816*/ 	.byte	0xff
	.zero		1


	//   ....[113]....
        /*0818*/ 	.word	0x00008460
        /*081c*/ 	.word	0x00000000
        /*0820*/ 	.word	0x000000a0
        /*0824*/ 	.short	0x010a
        /*0826*/ 	.byte	0xff
	.zero		1


	//   ....[114]....
        /*0828*/ 	.word	0x000084b0
        /*082c*/ 	.word	0x00000000
        /*0830*/ 	.word	0x00000090
        /*0834*/ 	.short	0x010a
        /*0836*/ 	.byte	0xff
	.zero		1


	//   ....[115]....
        /*0838*/ 	.word	0x00008510
        /*083c*/ 	.word	0x00000000
        /*0840*/ 	.word	0x000000a0
        /*0844*/ 	.short	0x010a
        /*0846*/ 	.byte	0xff
	.zero		1


	//   ....[116]....
        /*0848*/ 	.word	0x00008560
        /*084c*/ 	.word	0x00000000
        /*0850*/ 	.word	0x00000090
        /*0854*/ 	.short	0x010a
        /*0856*/ 	.byte	0xff
	.zero		1


	//   ....[117]....
        /*0858*/ 	.word	0x000085c0
        /*085c*/ 	.word	0x00000003
        /*0860*/ 	.word	0x000000d0
        /*0864*/ 	.short	0x010a
        /*0866*/ 	.byte	0xff
	.zero		1


	//   ....[118]....
        /*0868*/ 	.word	0x00008620
        /*086c*/ 	.word	0x00000000
        /*0870*/ 	.word	0x00000000
        /*0874*/ 	.short	0x010a
        /*0876*/ 	.byte	0xff
	.zero		1


	//   ....[119]....
        /*0878*/ 	.word	0x00008680
        /*087c*/ 	.word	0x00000000
        /*0880*/ 	.word	0x00000000
        /*0884*/ 	.short	0x010a
        /*0886*/ 	.byte	0xff
	.zero		1


	//   ....[120]....
        /*0888*/ 	.word	0x000086e0
        /*088c*/ 	.word	0x00000000
        /*0890*/ 	.word	0x00000000
        /*0894*/ 	.short	0x010a
        /*0896*/ 	.byte	0xff
	.zero		1


	//   ....[121]....
        /*0898*/ 	.word	0x00008740
        /*089c*/ 	.word	0x00000000
        /*08a0*/ 	.word	0x00000000
        /*08a4*/ 	.short	0x010a
        /*08a6*/ 	.byte	0xff
	.zero		1


	//   ....[122]....
        /*08a8*/ 	.word	0x000087a0
        /*08ac*/ 	.word	0x00000000
        /*08b0*/ 	.word	0x00000000
        /*08b4*/ 	.short	0x010a
        /*08b6*/ 	.byte	0xff
	.zero		1


	//   ....[123]....
        /*08b8*/ 	.word	0x000087f0
        /*08bc*/ 	.word	0x00000000
        /*08c0*/ 	.word	0x00000090
        /*08c4*/ 	.short	0x010a
        /*08c6*/ 	.byte	0xff
	.zero		1


	//   ....[124]....
        /*08c8*/ 	.word	0x00008850
        /*08cc*/ 	.word	0x00000000
        /*08d0*/ 	.word	0x00000088
        /*08d4*/ 	.short	0x010a
        /*08d6*/ 	.byte	0xff
	.zero		1


	//   ....[125]....
        /*08d8*/ 	.word	0x000088b0
        /*08dc*/ 	.word	0x00000003
        /*08e0*/ 	.word	0x00000060
        /*08e4*/ 	.short	0x010a
        /*08e6*/ 	.byte	0xff
	.zero		1


	//   ....[126]....
        /*08e8*/ 	.word	0x00008910
        /*08ec*/ 	.word	0x00000003
        /*08f0*/ 	.word	0x00000068
        /*08f4*/ 	.short	0x010a
        /*08f6*/ 	.byte	0xff
	.zero		1


	//   ....[127]....
        /*08f8*/ 	.word	0x00008970
        /*08fc*/ 	.word	0x00000003
        /*0900*/ 	.word	0x00000070
        /*0904*/ 	.short	0x010a
        /*0906*/ 	.byte	0xff
	.zero		1


	//   ....[128]....
        /*0908*/ 	.word	0x000089d0
        /*090c*/ 	.word	0x00000003
        /*0910*/ 	.word	0x00000078
        /*0914*/ 	.short	0x010a
        /*0916*/ 	.byte	0xff
	.zero		1


	//   ....[129]....
        /*0918*/ 	.word	0x00008a30
        /*091c*/ 	.word	0x00000000
        /*0920*/ 	.word	0x00000060
        /*0924*/ 	.short	0x010a
        /*0926*/ 	.byte	0xff
	.zero		1


	//   ....[130]....
        /*0928*/ 	.word	0x00008a90
        /*092c*/ 	.word	0x00000000
        /*0930*/ 	.word	0x00000068
        /*0934*/ 	.short	0x010a
        /*0936*/ 	.byte	0xff
	.zero		1


	//   ....[131]....
        /*0938*/ 	.word	0x00008af0
        /*093c*/ 	.word	0x00000000
        /*0940*/ 	.word	0x00000070
        /*0944*/ 	.short	0x010a
        /*0946*/ 	.byte	0xff
	.zero		1


	//   ....[132]....
        /*0948*/ 	.word	0x00008b40
        /*094c*/ 	.word	0x00000000
        /*0950*/ 	.word	0x00000090
        /*0954*/ 	.short	0x010a
        /*0956*/ 	.byte	0xff
	.zero		1


	//   ....[133]....
        /*0958*/ 	.word	0x00008ba0
        /*095c*/ 	.word	0x00000002
        /*0960*/ 	.word	0x00000040
        /*0964*/ 	.short	0x010a
        /*0966*/ 	.byte	0xff
	.zero		1


	//   ....[134]....
        /*0968*/ 	.word	0x00008bf0
        /*096c*/ 	.word	0x0000004f
        /*0970*/ 	.word	0x000000b0
        /*0974*/ 	.short	0x010a
        /*0976*/ 	.byte	0xff
	.zero		1


	//   ....[135]....
        /*0978*/ 	.word	0x00008c40
        /*097c*/ 	.word	0x00000003
        /*0980*/ 	.word	0x00000040
        /*0984*/ 	.short	0x010a
        /*0986*/ 	.byte	0xff
	.zero		1


	//   ....[136]....
        /*0988*/ 	.word	0x00008c90
        /*098c*/ 	.word	0x00000053
        /*0990*/ 	.word	0x00000040
        /*0994*/ 	.short	0x010a
        /*0996*/ 	.byte	0xff
	.zero		1


	//   ....[137]....
        /*0998*/ 	.word	0x00008ce0
        /*099c*/ 	.word	0x00000058
        /*09a0*/ 	.word	0x00000040
        /*09a4*/ 	.short	0x010a
        /*09a6*/ 	.byte	0xff
	.zero		1


	//----- nvinfo : EIATTR_NUM_MBARRIERS
	.align		4
.L_47:
        /*09a8*/ 	.byte	0x03, 0x38
        /*09aa*/ 	.short	0x0022


	//----- nvinfo : EIATTR_EXIT_INSTR_OFFSETS
	.align		4
        /*09ac*/ 	.byte	0x04, 0x1c
        /*09ae*/ 	.short	(.L_49 - .L_48)


	//   ....[0]....
.L_48:
        /*09b0*/ 	.word	0x00002670


	//   ....[1]....
        /*09b4*/ 	.word	0x00002b60


	//   ....[2]....
        /*09b8*/ 	.word	0x00002bc0


	//   ....[3]....
        /*09bc*/ 	.word	0x00003ce0


	//   ....[4]....
        /*09c0*/ 	.word	0x00004d40


	//   ....[5]....
        /*09c4*/ 	.word	0x00004d80


	//   ....[6]....
        /*09c8*/ 	.word	0x00008050


	//   ....[7]....
        /*09cc*/ 	.word	0x000080d0


	//   ....[8]....
        /*09d0*/ 	.word	0x00008100


	//   ....[9]....
        /*09d4*/ 	.word	0x00008170


	//----- nvinfo : EIATTR_MAX_THREADS
	.align		4
.L_49:
        /*09d8*/ 	.byte	0x04, 0x05
        /*09da*/ 	.short	(.L_51 - .L_50)
.L_50:
        /*09dc*/ 	.word	0x00000100
        /*09e0*/ 	.word	0x00000001
        /*09e4*/ 	.word	0x00000001


	//----- nvinfo : EIATTR_CRS_STACK_SIZE
	.align		4
.L_51:
        /*09e8*/ 	.byte	0x04, 0x1e
        /*09ea*/ 	.short	(.L_53 - .L_52)
.L_52:
        /*09ec*/ 	.word	0x00000000


	//----- nvinfo : EIATTR_CBANK_PARAM_SIZE
	.align		4
.L_53:
        /*09f0*/ 	.byte	0x03, 0x19
        /*09f2*/ 	.short	0x0800


	//----- nvinfo : EIATTR_PARAM_CBANK
	.align		4
        /*09f4*/ 	.byte	0x04, 0x0a
        /*09f6*/ 	.short	(.L_55 - .L_54)
	.align		4
.L_54:
        /*09f8*/ 	.word	index@(.nv.constant0._ZN7cutlass13device_kernelINS_4gemm6kernel13GemmUniversalIN4cute5tupleIJiiiiEEENS1_10collective13CollectiveMmaINS1_35MainloopSm100TmaUmmaWarpSpecializedILi4ELi2ELi4ENS5_IJNS4_1CILi1EEESB_SB_EEEEENS5_IJNSA_ILi64EEENSA_ILi128EEESF_EEENS_10bfloat16_tENS5_IJlSB_lEEESH_SI_NS4_8TiledMMAINS4_8MMA_AtomIJNS4_20SM100_MMA_F16BF16_SSISH_SH_fLi64ELi128ELNS4_4UMMA5MajorE0ELSN_0ELNSM_7ScaleInE0ELSO_0EEEEEENS4_6LayoutISC_NS5_IJNSA_ILi0EEESS_SS_EEEEENS5_IJNS4_10UnderscoreESV_SV_EEEEENS4_13SM90_TMA_LOADENS4_14ComposedLayoutINS4_7SwizzleILi3ELi4ELi3EEENS4_18smem_ptr_flag_bitsILi16EEENSR_INS5_IJNSA_ILi8EEESE_EEENS5_IJSE_SB_EEEEEEEvNS4_8identityESY_S18_vS19_EENS_8epilogue10collective18CollectiveEpilogueINS1B_23Sm100TmaWarpSpecializedILi4ELi2ELi16ELb1ELb0EEEJSG_NS5_IJNSR_ISE_SB_EENSR_INSA_ILi32EEESB_EEEEESH_SI_SH_SI_NS1B_6fusion15FusionCallbacksIS1F_NS1K_17LinearCombinationISH_fSH_fLNS_15FloatRoundStyleE2EEESG_S1J_JEEENS4_5SM1004TMEM4LOAD26SM100_TMEM_LOAD_16dp256b4xESY_NSZ_INS10_ILi2ELi4ELi3EEES13_NSR_INS5_IJS14_S1H_EEENS5_IJS1H_SB_EEEEEEENS4_17SM75_U32x4_LDSM_NENS4_14SM90_TMA_STOREES1Y_NS4_17SM90_U32x4_STSM_NENS4_39AutoVectorizingCopyWithAssumedAlignmentILi128EEEEEEvvEEEEvNT_6ParamsE)
        /*09fc*/ 	.short	0x0380
        /*09fe*/ 	.short	0x0800


	//----- nvinfo : EIATTR_SW_WAR
	.align		4
.L_55:
        /*0a00*/ 	.byte	0x04, 0x36
        /*0a02*/ 	.short	(.L_57 - .L_56)
.L_56:
        /*0a04*/ 	.word	0x00000008
.L_57:


//--------------------- .nv.callgraph             --------------------------
	.section	.nv.callgraph,"",@"SHT_CUDA_CALLGRAPH"
	.align	4
	.sectionentsize	8
	.align		4
        /*0000*/ 	.word	0x00000000
	.align		4
        /*0004*/ 	.word	0xffffffff
	.align		4
        /*0008*/ 	.word	index@(_ZN7cutlass13device_kernelINS_4gemm6kernel13GemmUniversalIN4cute5tupleIJiiiiEEENS1_10collective13CollectiveMmaINS1_35MainloopSm100TmaUmmaWarpSpecializedILi4ELi2ELi4ENS5_IJNS4_1CILi1EEESB_SB_EEEEENS5_IJNSA_ILi64EEENSA_ILi128EEESF_EEENS_10bfloat16_tENS5_IJlSB_lEEESH_SI_NS4_8TiledMMAINS4_8MMA_AtomIJNS4_20SM100_MMA_F16BF16_SSISH_SH_fLi64ELi128ELNS4_4UMMA5MajorE0ELSN_0ELNSM_7ScaleInE0ELSO_0EEEEEENS4_6LayoutISC_NS5_IJNSA_ILi0EEESS_SS_EEEEENS5_IJNS4_10UnderscoreESV_SV_EEEEENS4_13SM90_TMA_LOADENS4_14ComposedLayoutINS4_7SwizzleILi3ELi4ELi3EEENS4_18smem_ptr_flag_bitsILi16EEENSR_INS5_IJNSA_ILi8EEESE_EEENS5_IJSE_SB_EEEEEEEvNS4_8identityESY_S18_vS19_EENS_8epilogue10collective18CollectiveEpilogueINS1B_23Sm100TmaWarpSpecializedILi4ELi2ELi16ELb1ELb0EEEJSG_NS5_IJNSR_ISE_SB_EENSR_INSA_ILi32EEESB_EEEEESH_SI_SH_SI_NS1B_6fusion15FusionCallbacksIS1F_NS1K_17LinearCombinationISH_fSH_fLNS_15FloatRoundStyleE2EEESG_S1J_JEEENS4_5SM1004TMEM4LOAD26SM100_TMEM_LOAD_16dp256b4xESY_NSZ_INS10_ILi2ELi4ELi3EEES13_NSR_INS5_IJS14_S1H_EEENS5_IJS1H_SB_EEEEEEENS4_17SM75_U32x4_LDSM_NENS4_14SM90_TMA_STOREES1Y_NS4_17SM90_U32x4_STSM_NENS4_39AutoVectorizingCopyWithAssumedAlignmentILi128EEEEEEvvEEEEvNT_6ParamsE)
	.align		4
        /*000c*/ 	.word	index@(__assertfail)
	.align		4
        /*0010*/ 	.word	0x00000000
	.align		4
        /*0014*/ 	.word	0xfffffffe
	.align		4
        /*0018*/ 	.word	0x00000000
	.align		4
        /*001c*/ 	.word	0xfffffffd
	.align		4
        /*0020*/ 	.word	0x00000000
	.align		4
        /*0024*/ 	.word	0xfffffffc


//--------------------- .nv.constant4             --------------------------
	.section	.nv.constant4,"a",@progbits
	.align	8
	.align		8
.nv.constant4:
        /*0000*/ 	.dword	__assertfail
	.align		8
        /*0008*/ 	.dword	__unnamed_1
	.align		8
        /*0010*/ 	.dword	__unnamed_2
	.align		8
        /*0018*/ 	.dword	_ZN40_INTERNAL_8f71c083_4_k_cu_1821f073_220924cuda3std3__45__cpo5beginE
	.align		8
        /*0020*/ 	.dword	_ZN40_INTERNAL_8f71c083_4_k_cu_1821f073_220924cuda3std3__45__cpo3endE
	.align		8
        /*0028*/ 	.dword	_ZN40_INTERNAL_8f71c083_4_k_cu_1821f073_220924cuda3std3__45__cpo6cbeginE
	.align		8
        /*0030*/ 	.dword	_ZN40_INTERNAL_8f71c083_4_k_cu_1821f073_220924cuda3std3__45__cpo4cendE
	.align		8
        /*0038*/ 	.dword	_ZN40_INTERNAL_8f71c083_4_k_cu_1821f073_220924cuda3std3__442_GLOBAL__N__8f71c083_4_k_cu_1821f073_220926ignoreE
	.align		8
        /*0040*/ 	.dword	_ZN40_INTERNAL_8f71c083_4_k_cu_1821f073_220924cuda3std3__419piecewise_constructE
	.align		8
        /*0048*/ 	.dword	_ZN40_INTERNAL_8f71c083_4_k_cu_1821f073_220924cuda3std3__48in_placeE
	.align		8
        /*0050*/ 	.dword	_ZN40_INTERNAL_8f71c083_4_k_cu_1821f073_220924cuda3std6ranges3__45__cpo4swapE
	.align		8
        /*0058*/ 	.dword	_ZN40_INTERNAL_8f71c083_4_k_cu_1821f073_220924cuda3std6ranges3__45__cpo9iter_moveE
	.align		8
        /*0060*/ 	.dword	_ZN40_INTERNAL_8f71c083_4_k_cu_1821f073_220924cute7productE
	.align		8
        /*0068*/ 	.dword	_ZN40_INTERNAL_8f71c083_4_k_cu_1821f073_220924cute1_E
	.align		8
        /*0070*/ 	.dword	$str$25
	.align		8
        /*0078*/ 	.dword	$str$26
	.align		8
        /*0080*/ 	.dword	$str$27
	.align		8
        /*0088*/ 	.dword	$str$28


//--------------------- .text._ZN7cutlass13device_kernelINS_4gemm6kernel13GemmUniversalIN4cute5tupleIJiiiiEEENS1_10collective13CollectiveMmaINS1_35MainloopSm100TmaUmmaWarpSpecializedILi4ELi2ELi4ENS5_IJNS4_1CILi1EEESB_SB_EEEEENS5_IJNSA_ILi64EEENSA_ILi128EEESF_EEENS_10bfloat16_tENS5_IJlSB_lEEESH_SI_NS4_8TiledMMAINS4_8MMA_AtomIJNS4_20SM100_MMA_F16BF16_SSISH_SH_fLi64ELi128ELNS4_4UMMA5MajorE0ELSN_0ELNSM_7ScaleInE0ELSO_0EEEEEENS4_6LayoutISC_NS5_IJNSA_ILi0EEESS_SS_EEEEENS5_IJNS4_10UnderscoreESV_SV_EEEEENS4_13SM90_TMA_LOADENS4_14ComposedLayoutINS4_7SwizzleILi3ELi4ELi3EEENS4_18smem_ptr_flag_bitsILi16EEENSR_INS5_IJNSA_ILi8EEESE_EEENS5_IJSE_SB_EEEEEEEvNS4_8identityESY_S18_vS19_EENS_8epilogue10collective18CollectiveEpilogueINS1B_23Sm100TmaWarpSpecializedILi4ELi2ELi16ELb1ELb0EEEJSG_NS5_IJNSR_ISE_SB_EENSR_INSA_ILi32EEESB_EEEEESH_SI_SH_SI_NS1B_6fusion15FusionCallbacksIS1F_NS1K_17LinearCombinationISH_fSH_fLNS_15FloatRoundStyleE2EEESG_S1J_JEEENS4_5SM1004TMEM4LOAD26SM100_TMEM_LOAD_16dp256b4xESY_NSZ_INS10_ILi2ELi4ELi3EEES13_NSR_INS5_IJS14_S1H_EEENS5_IJS1H_SB_EEEEEEENS4_17SM75_U32x4_LDSM_NENS4_14SM90_TMA_STOREES1Y_NS4_17SM90_U32x4_STSM_NENS4_39AutoVectorizingCopyWithAssumedAlignmentILi128EEEEEEvvEEEEvNT_6ParamsE --------------------------
	.section	.text._ZN7cutlass13device_kernelINS_4gemm6kernel13GemmUniversalIN4cute5tupleIJiiiiEEENS1_10collective13CollectiveMmaINS1_35MainloopSm100TmaUmmaWarpSpecializedILi4ELi2ELi4ENS5_IJNS4_1CILi1EEESB_SB_EEEEENS5_IJNSA_ILi64EEENSA_ILi128EEESF_EEENS_10bfloat16_tENS5_IJlSB_lEEESH_SI_NS4_8TiledMMAINS4_8MMA_AtomIJNS4_20SM100_MMA_F16BF16_SSISH_SH_fLi64ELi128ELNS4_4UMMA5MajorE0ELSN_0ELNSM_7ScaleInE0ELSO_0EEEEEENS4_6LayoutISC_NS5_IJNSA_ILi0EEESS_SS_EEEEENS5_IJNS4_10UnderscoreESV_SV_EEEEENS4_13SM90_TMA_LOADENS4_14ComposedLayoutINS4_7SwizzleILi3ELi4ELi3EEENS4_18smem_ptr_flag_bitsILi16EEENSR_INS5_IJNSA_ILi8EEESE_EEENS5_IJSE_SB_EEEEEEEvNS4_8identityESY_S18_vS19_EENS_8epilogue10collective18CollectiveEpilogueINS1B_23Sm100TmaWarpSpecializedILi4ELi2ELi16ELb1ELb0EEEJSG_NS5_IJNSR_ISE_SB_EENSR_INSA_ILi32EEESB_EEEEESH_SI_SH_SI_NS1B_6fusion15FusionCallbacksIS1F_NS1K_17LinearCombinationISH_fSH_fLNS_15FloatRoundStyleE2EEESG_S1J_JEEENS4_5SM1004TMEM4LOAD26SM100_TMEM_LOAD_16dp256b4xESY_NSZ_INS10_ILi2ELi4ELi3EEES13_NSR_INS5_IJS14_S1H_EEENS5_IJS1H_SB_EEEEEEENS4_17SM75_U32x4_LDSM_NENS4_14SM90_TMA_STOREES1Y_NS4_17SM90_U32x4_STSM_NENS4_39AutoVectorizingCopyWithAssumedAlignmentILi128EEEEEEvvEEEEvNT_6ParamsE,"ax",@progbits
	.align	128
.text._ZN7cutlass13device_kernelINS_4gemm6kernel13GemmUniversalIN4cute5tupleIJiiiiEEENS1_10collective13CollectiveMmaINS1_35MainloopSm100TmaUmmaWarpSpecializedILi4ELi2ELi4ENS5_IJNS4_1CILi1EEESB_SB_EEEEENS5_IJNSA_ILi64EEENSA_ILi128EEESF_EEENS_10bfloat16_tENS5_IJlSB_lEEESH_SI_NS4_8TiledMMAINS4_8MMA_AtomIJNS4_20SM100_MMA_F16BF16_SSISH_SH_fLi64ELi128ELNS4_4UMMA5MajorE0ELSN_0ELNSM_7ScaleInE0ELSO_0EEEEEENS4_6LayoutISC_NS5_IJNSA_ILi0EEESS_SS_EEEEENS5_IJNS4_10UnderscoreESV_SV_EEEEENS4_13SM90_TMA_LOADENS4_14ComposedLayoutINS4_7SwizzleILi3ELi4ELi3EEENS4_18smem_ptr_flag_bitsILi16EEENSR_INS5_IJNSA_ILi8EEESE_EEENS5_IJSE_SB_EEEEEEEvNS4_8identityESY_S18_vS19_EENS_8epilogue10collective18CollectiveEpilogueINS1B_23Sm100TmaWarpSpecializedILi4ELi2ELi16ELb1ELb0EEEJSG_NS5_IJNSR_ISE_SB_EENSR_INSA_ILi32EEESB_EEEEESH_SI_SH_SI_NS1B_6fusion15FusionCallbacksIS1F_NS1K_17LinearCombinationISH_fSH_fLNS_15FloatRoundStyleE2EEESG_S1J_JEEENS4_5SM1004TMEM4LOAD26SM100_TMEM_LOAD_16dp256b4xESY_NSZ_INS10_ILi2ELi4ELi3EEES13_NSR_INS5_IJS14_S1H_EEENS5_IJS1H_SB_EEEEEEENS4_17SM75_U32x4_LDSM_NENS4_14SM90_TMA_STOREES1Y_NS4_17SM90_U32x4_STSM_NENS4_39AutoVectorizingCopyWithAssumedAlignmentILi128EEEEEEvvEEEEvNT_6ParamsE:
        .type           _ZN7cutlass13device_kernelINS_4gemm6kernel13GemmUniversalIN4cute5tupleIJiiiiEEENS1_10collective13CollectiveMmaINS1_35MainloopSm100TmaUmmaWarpSpecializedILi4ELi2ELi4ENS5_IJNS4_1CILi1EEESB_SB_EEEEENS5_IJNSA_ILi64EEENSA_ILi128EEESF_EEENS_10bfloat16_tENS5_IJlSB_lEEESH_SI_NS4_8TiledMMAINS4_8MMA_AtomIJNS4_20SM100_MMA_F16BF16_SSISH_SH_fLi64ELi128ELNS4_4UMMA5MajorE0ELSN_0ELNSM_7ScaleInE0ELSO_0EEEEEENS4_6LayoutISC_NS5_IJNSA_ILi0EEESS_SS_EEEEENS5_IJNS4_10UnderscoreESV_SV_EEEEENS4_13SM90_TMA_LOADENS4_14ComposedLayoutINS4_7SwizzleILi3ELi4ELi3EEENS4_18smem_ptr_flag_bitsILi16EEENSR_INS5_IJNSA_ILi8EEESE_EEENS5_IJSE_SB_EEEEEEEvNS4_8identityESY_S18_vS19_EENS_8epilogue10collective18CollectiveEpilogueINS1B_23Sm100TmaWarpSpecializedILi4ELi2ELi16ELb1ELb0EEEJSG_NS5_IJNSR_ISE_SB_EENSR_INSA_ILi32EEESB_EEEEESH_SI_SH_SI_NS1B_6fusion15FusionCallbacksIS1F_NS1K_17LinearCombinationISH_fSH_fLNS_15FloatRoundStyleE2EEESG_S1J_JEEENS4_5SM1004TMEM4LOAD26SM100_TMEM_LOAD_16dp256b4xESY_NSZ_INS10_ILi2ELi4ELi3EEES13_NSR_INS5_IJS14_S1H_EEENS5_IJS1H_SB_EEEEEEENS4_17SM75_U32x4_LDSM_NENS4_14SM90_TMA_STOREES1Y_NS4_17SM90_U32x4_STSM_NENS4_39AutoVectorizingCopyWithAssumedAlignmentILi128EEEEEEvvEEEEvNT_6ParamsE,@function
        .size           _ZN7cutlass13device_kernelINS_4gemm6kernel13GemmUniversalIN4cute5tupleIJiiiiEEENS1_10collective13CollectiveMmaINS1_35MainloopSm100TmaUmmaWarpSpecializedILi4ELi2ELi4ENS5_IJNS4_1CILi1EEESB_SB_EEEEENS5_IJNSA_ILi64EEENSA_ILi128EEESF_EEENS_10bfloat16_tENS5_IJlSB_lEEESH_SI_NS4_8TiledMMAINS4_8MMA_AtomIJNS4_20SM100_MMA_F16BF16_SSISH_SH_fLi64ELi128ELNS4_4UMMA5MajorE0ELSN_0ELNSM_7ScaleInE0ELSO_0EEEEEENS4_6LayoutISC_NS5_IJNSA_ILi0EEESS_SS_EEEEENS5_IJNS4_10UnderscoreESV_SV_EEEEENS4_13SM90_TMA_LOADENS4_14ComposedLayoutINS4_7SwizzleILi3ELi4ELi3EEENS4_18smem_ptr_flag_bitsILi16EEENSR_INS5_IJNSA_ILi8EEESE_EEENS5_IJSE_SB_EEEEEEEvNS4_8identityESY_S18_vS19_EENS_8epilogue10collective18CollectiveEpilogueINS1B_23Sm100TmaWarpSpecializedILi4ELi2ELi16ELb1ELb0EEEJSG_NS5_IJNSR_ISE_SB_EENSR_INSA_ILi32EEESB_EEEEESH_SI_SH_SI_NS1B_6fusion15FusionCallbacksIS1F_NS1K_17LinearCombinationISH_fSH_fLNS_15FloatRoundStyleE2EEESG_S1J_JEEENS4_5SM1004TMEM4LOAD26SM100_TMEM_LOAD_16dp256b4xESY_NSZ_INS10_ILi2ELi4ELi3EEES13_NSR_INS5_IJS14_S1H_EEENS5_IJS1H_SB_EEEEEEENS4_17SM75_U32x4_LDSM_NENS4_14SM90_TMA_STOREES1Y_NS4_17SM90_U32x4_STSM_NENS4_39AutoVectorizingCopyWithAssumedAlignmentILi128EEEEEEvvEEEEvNT_6ParamsE,(.L_x_176 - _ZN7cutlass13device_kernelINS_4gemm6kernel13GemmUniversalIN4cute5tupleIJiiiiEEENS1_10collective13CollectiveMmaINS1_35MainloopSm100TmaUmmaWarpSpecializedILi4ELi2ELi4ENS5_IJNS4_1CILi1EEESB_SB_EEEEENS5_IJNSA_ILi64EEENSA_ILi128EEESF_EEENS_10bfloat16_tENS5_IJlSB_lEEESH_SI_NS4_8TiledMMAINS4_8MMA_AtomIJNS4_20SM100_MMA_F16BF16_SSISH_SH_fLi64ELi128ELNS4_4UMMA5MajorE0ELSN_0ELNSM_7ScaleInE0ELSO_0EEEEEENS4_6LayoutISC_NS5_IJNSA_ILi0EEESS_SS_EEEEENS5_IJNS4_10UnderscoreESV_SV_EEEEENS4_13SM90_TMA_LOADENS4_14ComposedLayoutINS4_7SwizzleILi3ELi4ELi3EEENS4_18smem_ptr_flag_bitsILi16EEENSR_INS5_IJNSA_ILi8EEESE_EEENS5_IJSE_SB_EEEEEEEvNS4_8identityESY_S18_vS19_EENS_8epilogue10collective18CollectiveEpilogueINS1B_23Sm100TmaWarpSpecializedILi4ELi2ELi16ELb1ELb0EEEJSG_NS5_IJNSR_ISE_SB_EENSR_INSA_ILi32EEESB_EEEEESH_SI_SH_SI_NS1B_6fusion15FusionCallbacksIS1F_NS1K_17LinearCombinationISH_fSH_fLNS_15FloatRoundStyleE2EEESG_S1J_JEEENS4_5SM1004TMEM4LOAD26SM100_TMEM_LOAD_16dp256b4xESY_NSZ_INS10_ILi2ELi4ELi3EEES13_NSR_INS5_IJS14_S1H_EEENS5_IJS1H_SB_EEEEEEENS4_17SM75_U32x4_LDSM_NENS4_14SM90_TMA_STOREES1Y_NS4_17SM90_U32x4_STSM_NENS4_39AutoVectorizingCopyWithAssumedAlignmentILi128EEEEEEvvEEEEvNT_6ParamsE)
        .other          _ZN7cutlass13device_kernelINS_4gemm6kernel13GemmUniversalIN4cute5tupleIJiiiiEEENS1_10collective13CollectiveMmaINS1_35MainloopSm100TmaUmmaWarpSpecializedILi4ELi2ELi4ENS5_IJNS4_1CILi1EEESB_SB_EEEEENS5_IJNSA_ILi64EEENSA_ILi128EEESF_EEENS_10bfloat16_tENS5_IJlSB_lEEESH_SI_NS4_8TiledMMAINS4_8MMA_AtomIJNS4_20SM100_MMA_F16BF16_SSISH_SH_fLi64ELi128ELNS4_4UMMA5MajorE0ELSN_0ELNSM_7ScaleInE0ELSO_0EEEEEENS4_6LayoutISC_NS5_IJNSA_ILi0EEESS_SS_EEEEENS5_IJNS4_10UnderscoreESV_SV_EEEEENS4_13SM90_TMA_LOADENS4_14ComposedLayoutINS4_7SwizzleILi3ELi4ELi3EEENS4_18smem_ptr_flag_bitsILi16EEENSR_INS5_IJNSA_ILi8EEESE_EEENS5_IJSE_SB_EEEEEEEvNS4_8identityESY_S18_vS19_EENS_8epilogue10collective18CollectiveEpilogueINS1B_23Sm100TmaWarpSpecializedILi4ELi2ELi16ELb1ELb0EEEJSG_NS5_IJNSR_ISE_SB_EENSR_INSA_ILi32EEESB_EEEEESH_SI_SH_SI_NS1B_6fusion15FusionCallbacksIS1F_NS1K_17LinearCombinationISH_fSH_fLNS_15FloatRoundStyleE2EEESG_S1J_JEEENS4_5SM1004TMEM4LOAD26SM100_TMEM_LOAD_16dp256b4xESY_NSZ_INS10_ILi2ELi4ELi3EEES13_NSR_INS5_IJS14_S1H_EEENS5_IJS1H_SB_EEEEEEENS4_17SM75_U32x4_LDSM_NENS4_14SM90_TMA_STOREES1Y_NS4_17SM90_U32x4_STSM_NENS4_39AutoVectorizingCopyWithAssumedAlignmentILi128EEEEEEvvEEEEvNT_6ParamsE,@"STO_CUDA_ENTRY STV_DEFAULT"
_ZN7cutlass13device_kernelINS_4gemm6kernel13GemmUniversalIN4cute5tupleIJiiiiEEENS1_10collective13CollectiveMmaINS1_35MainloopSm100TmaUmmaWarpSpecializedILi4ELi2ELi4ENS5_IJNS4_1CILi1EEESB_SB_EEEEENS5_IJNSA_ILi64EEENSA_ILi128EEESF_EEENS_10bfloat16_tENS5_IJlSB_lEEESH_SI_NS4_8TiledMMAINS4_8MMA_AtomIJNS4_20SM100_MMA_F16BF16_SSISH_SH_fLi64ELi128ELNS4_4UMMA5MajorE0ELSN_0ELNSM_7ScaleInE0ELSO_0EEEEEENS4_6LayoutISC_NS5_IJNSA_ILi0EEESS_SS_EEEEENS5_IJNS4_10UnderscoreESV_SV_EEEEENS4_13SM90_TMA_LOADENS4_14ComposedLayoutINS4_7SwizzleILi3ELi4ELi3EEENS4_18smem_ptr_flag_bitsILi16EEENSR_INS5_IJNSA_ILi8EEESE_EEENS5_IJSE_SB_EEEEEEEvNS4_8identityESY_S18_vS19_EENS_8epilogue10collective18CollectiveEpilogueINS1B_23Sm100TmaWarpSpecializedILi4ELi2ELi16ELb1ELb0EEEJSG_NS5_IJNSR_ISE_SB_EENSR_INSA_ILi32EEESB_EEEEESH_SI_SH_SI_NS1B_6fusion15FusionCallbacksIS1F_NS1K_17LinearCombinationISH_fSH_fLNS_15FloatRoundStyleE2EEESG_S1J_JEEENS4_5SM1004TMEM4LOAD26SM100_TMEM_LOAD_16dp256b4xESY_NSZ_INS10_ILi2ELi4ELi3EEES13_NSR_INS5_IJS14_S1H_EEENS5_IJS1H_SB_EEEEEEENS4_17SM75_U32x4_LDSM_NENS4_14SM90_TMA_STOREES1Y_NS4_17SM90_U32x4_STSM_NENS4_39AutoVectorizingCopyWithAssumedAlignmentILi128EEEEEEvvEEEEvNT_6ParamsE:
[----:B------:R-:W1:Y:S01]  /*0000*/  LDC R1, c[0x0][0x37c] ;  /* 0x0000df00ff017b82 */ /* 0x000e620000000800 */
[----:B------:R-:W2:Y:S01]  /*0010*/  S2R R72, SR_TID.X ;  /* 0x0000000000487919 */ /* 0x000ea20000002100 */
[----:B------:R-:W3:Y:S01]  /*0020*/  LDCU.64 UR4, c[0x0][0x890] ;  /* 0x00011200ff0477ac */ /* 0x000ee20008000a00 */
[----:B------:R-:W-:Y:S02]  /*0030*/  PRMT R59, RZ, 0x7610, R59 ;  /* 0x00007610ff3b7816 */ /* 0x000fe4000000003b */
[----:B------:R-:W-:Y:S01]  /*0040*/  ELECT P5, URZ, PT ;  /* 0x0000000000ff782f */ /* 0x000fe200038a0000 */
[----:B------:R-:W4:Y:S01]  /*0050*/  LDCU.64 UR46, c[0x0][0x358] ;  /* 0x00006b00ff2e77ac */ /* 0x000f220008000a00 */
[----:B---3--:R-:W-:-:S04]  /*0060*/  UISETP.NE.U32.AND UP0, UPT, UR4, URZ, UPT ;  /* 0x000000ff0400728c */ /* 0x008fc8000bf05070 */
[----:B------:R-:W-:Y:S01]  /*0070*/  UISETP.NE.AND.EX UP0, UPT, UR5, URZ, UPT, UP0 ;  /* 0x000000ff0500728c */ /* 0x000fe2000bf05300 */
[----:B--2---:R-:W-:-:S05]  /*0080*/  SHF.R.U32.HI R65, RZ, 0x5, R72 ;  /* 0x00000005ff417819 */ /* 0x004fca0000011648 */
[----:B------:R-:W2:Y:S02]  /*0090*/  SHFL.IDX PT, R0, R65, RZ, 0x1f ;  /* 0x00001fff41007589 */ /* 0x000ea400000e0000 */
[----:B--2---:R-:W-:Y:S01]  /*00a0*/  R2UR UR8, R0 ;  /* 0x00000000000872ca */ /* 0x004fe200000e0000 */
[----:B-1--4-:R-:W-:-:S14]  /*00b0*/  BRA.U UP0, `(.L_x_0) ;  /* 0x00000001002c7547 */ /* 0x012fdc000b800000 */
[----:B------:R-:W1:Y:S02]  /*00c0*/  LDCU.64 UR6, c[0x0][0x888] ;  /* 0x00011100ff0677ac */ /* 0x000e640008000a00 */
[----:B-1----:R-:W-:-:S04]  /*00d0*/  UISETP.NE.U32.AND UP0, UPT, UR6, URZ, UPT ;  /* 0x000000ff0600728c */ /* 0x002fc8000bf05070 */
[----:B------:R-:W-:-:S09]  /*00e0*/  UISETP.NE.AND.EX UP0, UPT, UR7, URZ, UPT, UP0 ;  /* 0x000000ff0700728c */ /* 0x000fd2000bf05300 */
[----:B------:R-:W-:Y:S05]  /*00f0*/  BRA.U !UP0, `(.L_x_1) ;  /* 0x0000000108107547 */ /* 0x000fea000b800000 */
[----:B------:R-:W1:Y:S02]  /*0100*/  LDC.64 R2, c[0x0][0x888] ;  /* 0x00022200ff027b82 */ /* 0x000e640000000a00 */
[----:B-1----:R1:W5:Y:S01]  /*0110*/  LDG.E R35, desc[UR46][R2.64] ;  /* 0x0000002e02237981 */ /* 0x002362000c1e1900 */
[----:B------:R-:W-:Y:S01]  /*0120*/  HFMA2 R59, -RZ, RZ, 0, 5.9604644775390625e-08 ;  /* 0x00000001ff3b7431 */ /* 0x000fe200000001ff */
[----:B------:R-:W-:Y:S05]  /*0130*/  BRA `(.L_x_0) ;  /* 0x00000000000c7947 */ /* 0x000fea0003800000 */
.L_x_1:
[----:B------:R-:W1:Y:S01]  /*0140*/  LDCU UR6, c[0x0][0x880] ;  /* 0x00011000ff0677ac */ /* 0x000e620008000800 */
[----:B------:R-:W-:Y:S01]  /*0150*/  HFMA2 R59, -RZ, RZ, 0, 5.9604644775390625e-08 ;  /* 0x00000001ff3b7431 */ /* 0x000fe200000001ff */
[----:B-1----:R-:W-:-:S07]  /*0160*/  MOV R35, UR6 ;  /* 0x0000000600237c02 */ /* 0x002fce0008000f00 */
.L_x_0:
[----:B------:R-:W2:Y:S02]  /*0170*/  LDCU.64 UR6, c[0x0][0x8b0] ;  /* 0x00011600ff0677ac */ /* 0x000ea40008000a00 */
[----:B--2---:R-:W-:-:S04]  /*0180*/  UISETP.NE.U32.AND UP0, UPT, UR6, URZ, UPT ;  /* 0x000000ff0600728c */ /* 0x004fc8000bf05070 */
[----:B------:R-:W-:-:S09]  /*0190*/  UISETP.NE.AND.EX UP0, UPT, UR7, URZ, UPT, UP0 ;  /* 0x000000ff0700728c */ /* 0x000fd2000bf05300 */
[----:B------:R-:W-:Y:S05]  /*01a0*/  BRA.U UP0, `(.L_x_2) ;  /* 0x0000000100247547 */ /* 0x000fea000b800000 */
[----:B------:R-:W2:Y:S02]  /*01b0*/  LDCU.64 UR6, c[0x0][0x8a8] ;  /* 0x00011500ff0677ac */ /* 0x000ea40008000a00 */
[----:B--2---:R-:W-:-:S04]  /*01c0*/  UISETP.NE.U32.AND UP0, UPT, UR6, URZ, UPT ;  /* 0x000000ff0600728c */ /* 0x004fc8000bf05070 */
[----:B------:R-:W-:-:S09]  /*01d0*/  UISETP.NE.AND.EX UP0, UPT, UR7, URZ, UPT, UP0 ;  /* 0x000000ff0700728c */ /* 0x000fd2000bf05300 */
[----:B------:R-:W-:Y:S05]  /*01e0*/  BRA.U !UP0, `(.L_x_3) ;  /* 0x00000001080c7547 */ /* 0x000fea000b800000 */
[----:B-1----:R-:W1:Y:S02]  /*01f0*/  LDC.64 R2, c[0x0][0x8a8] ;  /* 0x00022a00ff027b82 */ /* 0x002e640000000a00 */
[----:B-1----:R2:W5:Y:S01]  /*0200*/  LDG.E R33, desc[UR46][R2.64] ;  /* 0x0000002e02217981 */ /* 0x002562000c1e1900 */
[----:B------:R-:W-:Y:S05]  /*0210*/  BRA `(.L_x_2) ;  /* 0x0000000000087947 */ /* 0x000fea0003800000 */
.L_x_3:
[----:B------:R-:W2:Y:S02]  /*0220*/  LDCU UR6, c[0x0][0x8a0] ;  /* 0x00011400ff0677ac */ /* 0x000ea40008000800 */
[----:B--2---:R-:W-:Y:S02]  /*0230*/  MOV R33, UR6 ;  /* 0x0000000600217c02 */ /* 0x004fe40008000f00 */
.L_x_2:
[----:B------:R-:W-:Y:S01]  /*0240*/  IMAD.U32 R0, RZ, RZ, UR8 ;  /* 0x00000008ff007e24 */ /* 0x000fe2000f8e00ff */
[----:B------:R-:W-:Y:S04]  /*0250*/  BSSY.RECONVERGENT B0, `(.L_x_4) ;  /* 0x000000c000007945 */ /* 0x000fe80003800200 */
[C---:B------:R-:W-:Y:S02]  /*0260*/  ISETP.NE.OR P1, PT, R0.reuse, 0x1, !P5 ;  /* 0x000000010000780c */ /* 0x040fe40006f25670 */
[----:B------:R-:W-:-:S11]  /*0270*/  ISETP.NE.OR P0, PT, R0, 0x3, !P5 ;  /* 0x000000030000780c */ /* 0x000fd60006f05670 */
[----:B------:R-:W-:Y:S05]  /*0280*/  @P1 BRA `(.L_x_5) ;  /* 0x0000000000201947 */ /* 0x000fea0003800000 */
[----:B------:R-:W3:Y:S02]  /*0290*/  LDCU.64 UR6, c[0x0][0x348] ;  /* 0x00006900ff0677ac */ /* 0x000ee40008000a00 */
[----:B---3--:R-:W-:Y:S02]  /*02a0*/  UIADD3 UR10, UP1, UPT, UR6, 0x80, URZ ;  /* 0x00000080060a7890 */ /* 0x008fe4000ff3e0ff */
[----:B------:R-:W-:Y:S02]  /*02b0*/  UIADD3 UR6, UP0, UPT, UR6, 0x180, URZ ;  /* 0x0000018006067890 */ /* 0x000fe4000ff1e0ff */
[----:B------:R-:W-:Y:S02]  /*02c0*/  UIADD3.X UR11, UPT, UPT, URZ, UR7, URZ, UP1, !UPT ;  /* 0x00000007ff0b7290 */ /* 0x000fe40008ffe4ff */
[----:B------:R-:W-:-:S07]  /*02d0*/  UIADD3.X UR7, UPT, UPT, URZ, UR7, URZ, UP0, !UPT ;  /* 0x00000007ff077290 */ /* 0x000fce00087fe4ff */
[----:B------:R3:W-:Y:S02]  /*02e0*/  UTMACCTL.PF [UR10] ;  /* 0x000000000a0079b9 */ /* 0x0007e40008040000 */
[----:B------:R3:W-:Y:S02]  /*02f0*/  UTMACCTL.PF [UR6] ;  /* 0x00000000060079b9 */ /* 0x0007e40008040000 */
[----:B---3--:R-:W-:Y:S01]  /*0300*/  NOP ;  /* 0x0000000000007918 */ /* 0x008fe20000000000 */
.L_x_5:
[----:B------:R-:W-:Y:S05]  /*0310*/  BSYNC.RECONVERGENT B0 ;  /* 0x0000000000007941 */ /* 0x000fea0003800200 */
.L_x_4:
[----:B------:R-:W-:Y:S04]  /*0320*/  BSSY.RECONVERGENT B0, `(.L_x_6) ;  /* 0x000000a000007945 */ /* 0x000fe80003800200 */
        /* <DEDUP_REMOVED lines=9> */
.L_x_7:
[----:B------:R-:W-:Y:S05]  /*03c0*/  BSYNC.RECONVERGENT B0 ;  /* 0x0000000000007941 */ /* 0x000fea0003800200 */
.L_x_6:
[----:B------:R-:W3:Y:S01]  /*03d0*/  LDCU.64 UR6, c[0x0][0x888] ;  /* 0x00011100ff0677ac */ /* 0x000ee20008000a00 */
[----:B------:R-:W-:Y:S02]  /*03e0*/  UISETP.EQ.U32.AND UP1, UPT, UR4, URZ, UPT ;  /* 0x000000ff0400728c */ /* 0x000fe4000bf22070 */
[----:B------:R-:W-:Y:S02]  /*03f0*/  UPLOP3.LUT UP2, UPT, UPT, UPT, UPT, 0x80, 0x8 ;  /* 0x000000000008789c */ /* 0x000fe40003f4f070 */
[----:B---3--:R-:W-:-:S04]  /*0400*/  UISETP.NE.U32.AND UP0, UPT, UR6, URZ, UPT ;  /* 0x000000ff0600728c */ /* 0x008fc8000bf05070 */
[----:B------:R-:W-:-:S04]  /*0410*/  UISETP.NE.AND.EX UP0, UPT, UR7, URZ, UPT, UP0 ;  /* 0x000000ff0700728c */ /* 0x000fc8000bf05300 */
[----:B------:R-:W-:-:S04]  /*0420*/  UISETP.EQ.OR.EX UP3, UPT, UR5, URZ, !UP0, UP1 ;  /* 0x000000ff0500728c */ /* 0x000fc8000c762710 */
[----:B------:R-:W-:-:S05]  /*0430*/  UP2UR UR50, UPR, URZ, 0x8 ;  /* 0x00000008ff327883 */ /* 0x000fca0008000000 */
[----:B------:R-:W-:Y:S07]  /*0440*/  BRA.U !UP3, `(.L_x_8) ;  /* 0x000000010b207547 */ /* 0x000fee000b800000 */
[----:B------:R-:W-:Y:S01]  /*0450*/  UISETP.NE.U32.AND UP2, UPT, UR4, URZ, UPT ;  /* 0x000000ff0400728c */ /* 0x000fe2000bf45070 */
[----:B-----5:R-:W-:Y:S01]  /*0460*/  FSETP.NEU.AND P0, PT, R35, RZ, PT ;  /* 0x000000ff2300720b */ /* 0x020fe20003f0d000 */
[----:B------:R-:W-:Y:S02]  /*0470*/  USEL UR4, URZ, 0xffffffff, UP0 ;  /* 0xffffffffff047887 */ /* 0x000fe40008000000 */
[----:B------:R-:W-:-:S10]  /*0480*/  UISETP.NE.AND.EX UP2, UPT, UR5, URZ, UPT, UP2 ;  /* 0x000000ff0500728c */ /* 0x000fd4000bf45320 */
[----:B------:R-:W-:Y:S01]  /*0490*/  VOTEU.ANY UP1, P0 ;  /* 0x0000000000ff7886 */ /* 0x000fe20000020100 */
[----:B------:R-:W-:-:S04]  /*04a0*/  @!UP2 USEL UR4, URZ, 0xffffffff, UP1 ;  /* 0xffffffffff04a887 */ /* 0x000fc80008800000 */
[----:B------:R-:W-:-:S04]  /*04b0*/  ULOP3.LUT UR4, UR4, 0x1, URZ, 0xc0, !UPT ;  /* 0x0000000104047892 */ /* 0x000fc8000f8ec0ff */
[----:B------:R-:W-:-:S11]  /*04c0*/  UISETP.NE.U32.AND UP2, UPT, UR4, 0x1, UPT ;  /* 0x000000010400788c */ /* 0x000fd6000bf45070 */
.L_x_8:
[----:B-12---:R-:W1:Y:S01]  /*04d0*/  SHFL.IDX PT, R2, R65, RZ, 0x1f ;  /* 0x00001fff41027589 */ /* 0x006e6200000e0000 */
[----:B------:R-:W-:-:S04]  /*04e0*/  UISETP.NE.AND UP1, UPT, UR8, 0x2, UPT ;  /* 0x000000020800788c */ /* 0x000fc8000bf25270 */
[----:B------:R-:W-:Y:S01]  /*04f0*/  USEL UR6, URZ, 0x1, UP1 ;  /* 0x00000001ff067887 */ /* 0x000fe20008800000 */
[----:B-1----:R-:W-:-:S13]  /*0500*/  ISETP.NE.AND P0, PT, R2, RZ, PT ;  /* 0x000000ff0200720c */ /* 0x002fda0003f05270 */
[----:B------:R-:W-:Y:S05]  /*0510*/  @P0 BRA `(.L_x_9) ;  /* 0x0000000000480947 */ /* 0x000fea0003800000 */
[----:B------:R-:W1:Y:S01]  /*0520*/  S2UR UR5, SR_CgaCtaId ;  /* 0x00000000000579c3 */ /* 0x000e620000008800 */
[----:B------:R-:W-:Y:S01]  /*0530*/  UMOV UR7, 0x400 ;  /* 0x0000040000077882 */ /* 0x000fe20000000000 */
[----:B------:R-:W-:Y:S01]  /*0540*/  UMOV UR4, 0x1 ;  /* 0x0000000100047882 */ /* 0x000fe20000000000 */
[----:B------:R-:W-:Y:S01]  /*0550*/  ELECT P0, URZ, PT ;  /* 0x0000000000ff782f */ /* 0x000fe20003800000 */
[----:B------:R-:W-:-:S04]  /*0560*/  UIADD3 UR10, UPT, UPT, -UR4, 0x100000, URZ ;  /* 0x00100000040a7890 */ /* 0x000fc8000fffe1ff */
[----:B------:R-:W-:Y:S02]  /*0570*/  USHF.L.U32 UR11, UR10, 0xb, URZ ;  /* 0x0000000b0a0b7899 */ /* 0x000fe400080006ff */
[----:B------:R-:W-:Y:S02]  /*0580*/  USHF.L.U32 UR10, UR10, 0x1, URZ ;  /* 0x000000010a0a7899 */ /* 0x000fe400080006ff */
[----:B-1----:R-:W-:Y:S01]  /*0590*/  ULEA UR5, UR5, UR7, 0x18 ;  /* 0x0000000705057291 */ /* 0x002fe2000f8ec0ff */
[----:B------:R-:W1:Y:S11]  /*05a0*/  FENCE.VIEW.ASYNC.S ;  /* 0x00000000000073c6 */ /* 0x000e760000000000 */
[----:B-1----:R1:W2:Y:S01]  /*05b0*/  SYNCS.EXCH.64 URZ, [UR5], UR10 ;  /* 0x0000000a05ff75b2 */ /* 0x0022a20008000100 */
[----:B------:R1:W3:Y:S01]  /*05c0*/  SYNCS.EXCH.64 URZ, [UR5+0x20], UR10 ;  /* 0x0000200a05ff75b2 */ /* 0x0002e20008000100 */
[----:B------:R1:W4:Y:S01]  /*05d0*/  SYNCS.EXCH.64 URZ, [UR5+0x8], UR10 ;  /* 0x0000080a05ff75b2 */ /* 0x0003220008000100 */
[----:B------:R1:W1:Y:S01]  /*05e0*/  SYNCS.EXCH.64 URZ, [UR5+0x28], UR10 ;  /* 0x0000280a05ff75b2 */ /* 0x0002620008000100 */
[----:B------:R1:W1:Y:S01]  /*05f0*/  SYNCS.EXCH.64 URZ, [UR5+0x10], UR10 ;  /* 0x0000100a05ff75b2 */ /* 0x0002620008000100 */
[----:B------:R1:W1:Y:S01]  /*0600*/  SYNCS.EXCH.64 URZ, [UR5+0x30], UR10 ;  /* 0x0000300a05ff75b2 */ /* 0x0002620008000100 */
[----:B------:R1:W1:Y:S01]  /*0610*/  SYNCS.EXCH.64 URZ, [UR5+0x18], UR10 ;  /* 0x0000180a05ff75b2 */ /* 0x0002620008000100 */
[----:B------:R1:W1:Y:S01]  /*0620*/  SYNCS.EXCH.64 URZ, [UR5+0x38], UR10 ;  /* 0x0000380a05ff75b2 */ /* 0x0002620008000100 */
[----:B------:R-:W-:Y:S01]  /*0630*/  NOP ;  /* 0x0000000000007918 */ /* 0x000fe20000000000 */
.L_x_9:
[----:B------:R-:W2:Y:S01]  /*0640*/  SHFL.IDX PT, R2, R65, RZ, 0x1f ;  /* 0x00001fff41027589 */ /* 0x000ea200000e0000 */
[----:B------:R-:W-:Y:S01]  /*0650*/  NOP ;  /* 0x0000000000007918 */ /* 0x000fe20000000000 */
[----:B--2---:R-:W-:-:S13]  /*0660*/  ISETP.NE.AND P0, PT, R2, 0x1, PT ;  /* 0x000000010200780c */ /* 0x004fda0003f05270 */
[----:B------:R-:W-:Y:S05]  /*0670*/  @P0 BRA `(.L_x_10) ;  /* 0x0000000000580947 */ /* 0x000fea0003800000 */
[----:B------:R-:W2:Y:S01]  /*0680*/  S2UR UR7, SR_CgaCtaId ;  /* 0x00000000000779c3 */ /* 0x000ea20000008800 */
[----:B------:R-:W-:Y:S01]  /*0690*/  UMOV UR9, 0x400 ;  /* 0x0000040000097882 */ /* 0x000fe20000000000 */
[----:B-1----:R-:W-:Y:S01]  /*06a0*/  UMOV UR5, 0x20 ;  /* 0x0000002000057882 */ /* 0x002fe20000000000 */
[----:B------:R-:W-:Y:S01]  /*06b0*/  UMOV UR4, 0x80 ;  /* 0x0000008000047882 */ /* 0x000fe20000000000 */
[----:B------:R-:W-:-:S04]  /*06c0*/  UIADD3 UR10, UPT, UPT, -UR5, 0x100000, URZ ;  /* 0x00100000050a7890 */ /* 0x000fc8000fffe1ff */
[----:B------:R-:W-:Y:S02]  /*06d0*/  USHF.L.U32 UR11, UR10, 0xb, URZ ;  /* 0x0000000b0a0b7899 */ /* 0x000fe400080006ff */
[----:B------:R-:W-:Y:S02]  /*06e0*/  USHF.L.U32 UR10, UR10, 0x1, URZ ;  /* 0x000000010a0a7899 */ /* 0x000fe400080006ff */
[----:B------:R-:W-:-:S04]  /*06f0*/  UIADD3 UR4, UPT, UPT, -UR4, 0x100000, URZ ;  /* 0x0010000004047890 */ /* 0x000fc8000fffe1ff */
[----:B------:R-:W-:Y:S02]  /*0700*/  USHF.L.U32 UR5, UR4, 0xb, URZ ;  /* 0x0000000b04057899 */ /* 0x000fe400080006ff */
[----:B------:R-:W-:Y:S01]  /*0710*/  USHF.L.U32 UR4, UR4, 0x1, URZ ;  /* 0x0000000104047899 */ /* 0x000fe200080006ff */
[----:B------:R-:W-:Y:S01]  /*0720*/  ELECT P0, URZ, PT ;  /* 0x0000000000ff782f */ /* 0x000fe20003800000 */
[----:B--2---:R-:W-:Y:S01]  /*0730*/  ULEA UR7, UR7, UR9, 0x18 ;  /* 0x0000000907077291 */ /* 0x004fe2000f8ec0ff */
[----:B------:R-:W1:Y:S11]  /*0740*/  FENCE.VIEW.ASYNC.S ;  /* 0x00000000000073c6 */ /* 0x000e760000000000 */
[----:B-1----:R2:W1:Y:S01]  /*0750*/  SYNCS.EXCH.64 URZ, [UR7+0x40], UR10 ;  /* 0x0000400a07ff75b2 */ /* 0x0024620008000100 */
[----:B------:R2:W1:Y:S01]  /*0760*/  SYNCS.EXCH.64 URZ, [UR7+0x60], UR4 ;  /* 0x0000600407ff75b2 */ /* 0x0004620008000100 */
[----:B------:R2:W1:Y:S01]  /*0770*/  SYNCS.EXCH.64 URZ, [UR7+0x48], UR10 ;  /* 0x0000480a07ff75b2 */ /* 0x0004620008000100 */
[----:B------:R2:W1:Y:S01]  /*0780*/  SYNCS.EXCH.64 URZ, [UR7+0x68], UR4 ;  /* 0x0000680407ff75b2 */ /* 0x0004620008000100 */
[----:B------:R2:W1:Y:S01]  /*0790*/  SYNCS.EXCH.64 URZ, [UR7+0x50], UR10 ;  /* 0x0000500a07ff75b2 */ /* 0x0004620008000100 */
[----:B------:R2:W1:Y:S01]  /*07a0*/  SYNCS.EXCH.64 URZ, [UR7+0x70], UR4 ;  /* 0x0000700407ff75b2 */ /* 0x0004620008000100 */
[----:B------:R2:W1:Y:S01]  /*07b0*/  SYNCS.EXCH.64 URZ, [UR7+0x58], UR10 ;  /* 0x0000580a07ff75b2 */ /* 0x0004620008000100 */
[----:B------:R2:W1:Y:S02]  /*07c0*/  SYNCS.EXCH.64 URZ, [UR7+0x78], UR4 ;  /* 0x0000780407ff75b2 */ /* 0x0004640008000100 */
[----:B--2---:R-:W-:Y:S01]  /*07d0*/  NOP ;  /* 0x0000000000007918 */ /* 0x004fe20000000000 */
.L_x_10:
[----:B------:R-:W2:Y:S01]  /*07e0*/  SHFL.IDX PT, R2, R65, RZ, 0x1f ;  /* 0x00001fff41027589 */ /* 0x000ea200000e0000 */
[----:B------:R-:W-:Y:S01]  /*07f0*/  NOP ;  /* 0x0000000000007918 */ /* 0x000fe20000000000 */
[----:B--2---:R-:W-:-:S13]  /*0800*/  ISETP.NE.AND P0, PT, R2, 0x3, PT ;  /* 0x000000030200780c */ /* 0x004fda0003f05270 */
[----:B------:R-:W-:Y:S05]  /*0810*/  @P0 BRA `(.L_x_11) ;  /* 0x0000000000300947 */ /* 0x000fea0003800000 */
[----:B-1----:R-:W1:Y:S01]  /*0820*/  S2UR UR5, SR_CgaCtaId ;  /* 0x00000000000579c3 */ /* 0x002e620000008800 */
        /* <DEDUP_REMOVED lines=8> */
[----:B-1----:R2:W1:Y:S01]  /*08b0*/  SYNCS.EXCH.64 URZ, [UR5+0x80], UR10 ;  /* 0x0000800a05ff75b2 */ /* 0x0024620008000100 */
[----:B------:R2:W1:Y:S02]  /*08c0*/  SYNCS.EXCH.64 URZ, [UR5+0x88], UR10 ;  /* 0x0000880a05ff75b2 */ /* 0x0004640008000100 */
[----:B--2---:R-:W-:Y:S01]  /*08d0*/  NOP ;  /* 0x0000000000007918 */ /* 0x004fe20000000000 */
.L_x_11:
[----:B------:R-:W2:Y:S01]  /*08e0*/  SHFL.IDX PT, R2, R65, RZ, 0x1f ;  /* 0x00001fff41027589 */ /* 0x000ea200000e0000 */
[----:B------:R-:W-:Y:S01]  /*08f0*/  NOP ;  /* 0x0000000000007918 */ /* 0x000fe20000000000 */
[----:B--2---:R-:W-:-:S13]  /*0900*/  ISETP.NE.AND P0, PT, R2, 0x4, PT ;  /* 0x000000040200780c */ /* 0x004fda0003f05270 */
[----:B------:R-:W-:Y:S05]  /*0910*/  @P0 BRA `(.L_x_12) ;  /* 0x00000000004c0947 */ /* 0x000fea0003800000 */
[----:B-1----:R-:W1:Y:S01]  /*0920*/  S2UR UR5, SR_CgaCtaId ;  /* 0x00000000000579c3 */ /* 0x002e620000008800 */
[----:B------:R-:W-:Y:S01]  /*0930*/  UMOV UR9, 0x100 ;  /* 0x0000010000097882 */ /* 0x000fe20000000000 */
[----:B------:R-:W-:Y:S01]  /*0940*/  UMOV UR7, 0x400 ;  /* 0x0000040000077882 */ /* 0x000fe20000000000 */
[----:B------:R-:W-:Y:S01]  /*0950*/  USEL UR9, UR9, 0xe0, UP2 ;  /* 0x000000e009097887 */ /* 0x000fe20009000000 */
[----:B------:R-:W-:Y:S01]  /*0960*/  UMOV UR4, 0x1 ;  /* 0x0000000100047882 */ /* 0x000fe20000000000 */
[----:B------:R-:W-:Y:S01]  /*0970*/  ELECT P0, URZ, PT ;  /* 0x0000000000ff782f */ /* 0x000fe20003800000 */
[----:B------:R-:W-:-:S04]  /*0980*/  UIADD3 UR10, UPT, UPT, -UR4, 0x100000, URZ ;  /* 0x00100000040a7890 */ /* 0x000fc8000fffe1ff */
[----:B------:R-:W-:Y:S02]  /*0990*/  USHF.L.U32 UR11, UR10, 0xb, URZ ;  /* 0x0000000b0a0b7899 */ /* 0x000fe400080006ff */
[----:B------:R-:W-:Y:S02]  /*09a0*/  USHF.L.U32 UR10, UR10, 0x1, URZ ;  /* 0x000000010a0a7899 */ /* 0x000fe400080006ff */
[----:B------:R-:W-:-:S04]  /*09b0*/  UIADD3 UR12, UPT, UPT, -UR9, 0x100000, URZ ;  /* 0x00100000090c7890 */ /* 0x000fc8000fffe1ff */
[----:B------:R-:W-:Y:S02]  /*09c0*/  USHF.L.U32 UR13, UR12, 0xb, URZ ;  /* 0x0000000b0c0d7899 */ /* 0x000fe400080006ff */
[----:B------:R-:W-:Y:S02]  /*09d0*/  USHF.L.U32 UR12, UR12, 0x1, URZ ;  /* 0x000000010c0c7899 */ /* 0x000fe400080006ff */
[----:B-1----:R-:W-:Y:S01]  /*09e0*/  ULEA UR5, UR5, UR7, 0x18 ;  /* 0x0000000705057291 */ /* 0x002fe2000f8ec0ff */
[----:B------:R-:W1:Y:S11]  /*09f0*/  FENCE.VIEW.ASYNC.S ;  /* 0x00000000000073c6 */ /* 0x000e760000000000 */
[----:B-1----:R2:W1:Y:S01]  /*0a00*/  SYNCS.EXCH.64 URZ, [UR5+0x90], UR10 ;  /* 0x0000900a05ff75b2 */ /* 0x0024620008000100 */
[----:B------:R2:W1:Y:S01]  /*0a10*/  SYNCS.EXCH.64 URZ, [UR5+0xa0], UR12 ;  /* 0x0000a00c05ff75b2 */ /* 0x0004620008000100 */
[----:B------:R2:W1:Y:S01]  /*0a20*/  SYNCS.EXCH.64 URZ, [UR5+0x98], UR10 ;  /* 0x0000980a05ff75b2 */ /* 0x0004620008000100 */
[----:B------:R2:W1:Y:S02]  /*0a30*/  SYNCS.EXCH.64 URZ, [UR5+0xa8], UR12 ;  /* 0x0000a80c05ff75b2 */ /* 0x0004640008000100 */
[----:B--2---:R-:W-:Y:S01]  /*0a40*/  NOP ;  /* 0x0000000000007918 */ /* 0x004fe20000000000 */
.L_x_12:
        /* <DEDUP_REMOVED lines=26> */
.L_x_13:
        /* <DEDUP_REMOVED lines=18> */
.L_x_14:
[----:B-1----:R-:W1:Y:S01]  /*0d10*/  S2UR UR5, SR_CTAID.X ;  /* 0x00000000000579c3 */ /* 0x002e620000002500 */
[----:B------:R-:W-:-:S05]  /*0d20*/  CS2R.32 R60, SR_CgaSize ;  /* 0x00000000003c7805 */ /* 0x000fca0000008a00 */
[----:B------:R-:W-:-:S05]  /*0d30*/  IMAD R60, R60, -0xa0, RZ ;  /* 0xffffff603c3c7824 */ /* 0x000fca00078e02ff */
[----:B------:R-:W-:-:S14]  /*0d40*/  R2UR UR9, R60 ;  /* 0x000000003c0972ca */ /* 0x000fdc00000e0000 */
[----:B------:R-:W2:Y:S01]  /*0d50*/  LDCU UR9, c[0x0][UR9+0x2b0] ;  /* 0x00005600090977ac */ /* 0x000ea20008000800 */
[----:B------:R-:W-:Y:S01]  /*0d60*/  NOP ;  /* 0x0000000000007918 */ /* 0x000fe20000000000 */
[----:B------:R-:W-:-:S05]  /*0d70*/  CS2R.32 R60, SR_CgaSize ;  /* 0x00000000003c7805 */ /* 0x000fca0000008a00 */
[----:B------:R-:W-:-:S05]  /*0d80*/  IMAD R60, R60, -0xa0, RZ ;  /* 0xffffff603c3c7824 */ /* 0x000fca00078e02ff */
[----:B------:R-:W-:-:S14]  /*0d90*/  R2UR UR7, R60 ;  /* 0x000000003c0772ca */ /* 0x000fdc00000e0000 */
[----:B------:R-:W3:Y:S01]  /*0da0*/  LDCU UR7, c[0x0][UR7+0x2b4] ;  /* 0x00005680070777ac */ /* 0x000ee20008000800 */
[----:B------:R-:W4:Y:S08]  /*0db0*/  S2UR UR4, SR_CTAID.Y ;  /* 0x00000000000479c3 */ /* 0x000f300000002600 */
[----:B------:R-:W3:Y:S01]  /*0dc0*/  LDC R9, c[0x0][0xb24] ;  /* 0x0002c900ff097b82 */ /* 0x000ee20000000800 */
[----:B-1----:R-:W-:-:S02]  /*0dd0*/  I2FP.F32.U32 R4, UR5 ;  /* 0x0000000500047c45 */ /* 0x002fc40008201000 */
[----:B------:R-:W-:-:S05]  /*0de0*/  CS2R.32 R5, SR_CgaSize ;  /* 0x0000000000057805 */ /* 0x000fca0000008a00 */
[----:B------:R-:W-:-:S06]  /*0df0*/  IMAD R5, R5, -0xa0, RZ ;  /* 0xffffff6005057824 */ /* 0x000fcc00078e02ff */
[----:B------:R-:W1:Y:S01]  /*0e00*/  LDC R5, c[0x0][R5+0x2a0] ;  /* 0x0000a80005057b82 */ /* 0x000e620000000800 */
[----:B------:R-:W-:Y:S01]  /*0e10*/  MOV R21, UR5 ;  /* 0x0000000500157c02 */ /* 0x000fe20008000f00 */
[----:B--2---:R-:W-:Y:S01]  /*0e20*/  FMUL R4, R4, UR9 ;  /* 0x0000000904047c20 */ /* 0x004fe20008400000 */
[----:B----4-:R-:W-:Y:S02]  /*0e30*/  I2FP.F32.U32 R2, UR4 ;  /* 0x0000000400027c45 */ /* 0x010fe40008201000 */
[----:B------:R-:W-:-:S05]  /*0e40*/  CS2R.32 R3, SR_CgaSize ;  /* 0x0000000000037805 */ /* 0x000fca0000008a00 */
[----:B------:R-:W-:-:S06]  /*0e50*/  IMAD R3, R3, -0xa0, RZ ;  /* 0xffffff6003037824 */ /* 0x000fcc00078e02ff */
[----:B------:R-:W2:Y:S01]  /*0e60*/  LDC R3, c[0x0][R3+0x2a4] ;  /* 0x0000a90003037b82 */ /* 0x000ea20000000800 */
[----:B------:R-:W4:Y:S01]  /*0e70*/  F2I.U32.TRUNC.NTZ R60, R4 ;  /* 0x00000004003c7305 */ /* 0x000f22000020f000 */
[----:B------:R-:W-:Y:S01]  /*0e80*/  MOV R20, UR4 ;  /* 0x0000000400147c02 */ /* 0x000fe20008000f00 */
[----:B---3--:R-:W-:-:S05]  /*0e90*/  FMUL R2, R2, UR7 ;  /* 0x0000000702027c20 */ /* 0x008fca0008400000 */
[----:B------:R-:W-:Y:S01]  /*0ea0*/  BAR.SYNC.DEFER_BLOCKING 0x0 ;  /* 0x0000000000007b1d */ /* 0x000fe20000010000 */
[----:B------:R-:W-:-:S05]  /*0eb0*/  ISETP.GE.AND P0, PT, R9, 0x1, PT ;  /* 0x000000010900780c */ /* 0x000fca0003f06270 */
[----:B------:R-:W3:Y:S02]  /*0ec0*/  F2I.U32.TRUNC.NTZ R58, R2 ;  /* 0x00000002003a7305 */ /* 0x000ee4000020f000 */
[----:B------:R-:W2:Y:S01]  /*0ed0*/  S2UR UR36, SR_CTAID.Z ;  /* 0x00000000002479c3 */ /* 0x000ea20000002700 */
[----:B----4-:R-:W-:-:S05]  /*0ee0*/  IADD3 R60, PT, PT, -R60, RZ, RZ ;  /* 0x000000ff3c3c7210 */ /* 0x010fca0007ffe1ff */
[----:B-1----:R-:W-:Y:S01]  /*0ef0*/  IMAD R60, R5, R60, UR5 ;  /* 0x00000005053c7e24 */ /* 0x002fe2000f8e023c */
[----:B---3--:R-:W-:-:S05]  /*0f00*/  IADD3 R58, PT, PT, -R58, RZ, RZ ;  /* 0x000000ff3a3a7210 */ /* 0x008fca0007ffe1ff */
[----:B--2---:R-:W-:Y:S01]  /*0f10*/  IMAD R58, R3, R58, UR4 ;  /* 0x00000004033a7e24 */ /* 0x004fe2000f8e023a */
[----:B------:R-:W-:Y:S06]  /*0f20*/  @!P0 BRA `(.L_x_15) ;  /* 0x0000000000b88947 */ /* 0x000fec0003800000 */
[----:B------:R-:W1:Y:S01]  /*0f30*/  LDC.64 R4, c[0x0][0xb18] ;  /* 0x0002c600ff047b82 */ /* 0x000e620000000a00 */
[----:B------:R-:W-:-:S07]  /*0f40*/  ISETP.NE.AND P0, PT, R9, 0x1, PT ;  /* 0x000000010900780c */ /* 0x000fce0003f05270 */
[----:B------:R-:W2:Y:S08]  /*0f50*/  LDC R10, c[0x0][0xb0c] ;  /* 0x0002c300ff0a7b82 */ /* 0x000eb00000000800 */
[----:B------:R-:W3:Y:S08]  /*0f60*/  LDC R11, c[0x0][0x370] ;  /* 0x0000dc00ff0b7b82 */ /* 0x000ef00000000800 */
[----:B------:R-:W4:Y:S01]  /*0f70*/  LDC R12, c[0x0][0x374] ;  /* 0x0000dd00ff0c7b82 */ /* 0x000f220000000800 */
[----:B-1----:R-:W-:-:S07]  /*0f80*/  ISETP.NE.AND P1, PT, R4, 0x1, PT ;  /* 0x000000010400780c */ /* 0x002fce0003f25270 */
[----:B------:R-:W3:Y:S01]  /*0f90*/  LDC.64 R6, c[0x0][0xb10] ;  /* 0x0002c400ff067b82 */ /* 0x000ee20000000a00 */
[----:B--2---:R-:W-:-:S07]  /*0fa0*/  ISETP.NE.AND P2, PT, R10, 0x1, PT ;  /* 0x000000010a00780c */ /* 0x004fce0003f45270 */
[----:B------:R-:W1:Y:S08]  /*0fb0*/  LDC R8, c[0x0][0xb20] ;  /* 0x0002c800ff087b82 */ /* 0x000e700000000800 */
[----:B------:R-:W2:Y:S01]  /*0fc0*/  LDC.64 R2, c[0x0][0xb28] ;  /* 0x0002ca00ff027b82 */ /* 0x000ea20000000a00 */
[----:B----4-:R-:W-:-:S04]  /*0fd0*/  IMAD.HI.U32 R13, R12, R5, RZ ;  /* 0x000000050c0d7227 */ /* 0x010fc800078e00ff */
[----:B------:R-:W-:-:S04]  /*0fe0*/  IMAD.HI.U32 R5, R20, R5, RZ ;  /* 0x0000000514057227 */ /* 0x000fc800078e00ff */
[----:B---3--:R-:W-:-:S04]  /*0ff0*/  IMAD.HI.U32 R14, R11, R6, RZ ;  /* 0x000000060b0e7227 */ /* 0x008fc800078e00ff */
[C---:B------:R-:W-:Y:S01]  /*1000*/  IMAD.HI.U32 R16, R21.reuse, R6, RZ ;  /* 0x0000000615107227 */ /* 0x040fe200078e00ff */
[-C--:B------:R-:W-:Y:S02]  /*1010*/  @P2 SHF.R.U32.HI R11, RZ, R7.reuse, R14 ;  /* 0x00000007ff0b2219 */ /* 0x080fe4000001160e */
[-C--:B-1----:R-:W-:Y:S02]  /*1020*/  @P1 SHF.R.U32.HI R12, RZ, R8.reuse, R13 ;  /* 0x00000008ff0c1219 */ /* 0x082fe4000001160d */
[----:B------:R-:W-:Y:S02]  /*1030*/  SHF.R.U32.HI R5, RZ, R8, R5 ;  /* 0x00000008ff057219 */ /* 0x000fe40000011605 */
[----:B------:R-:W-:Y:S02]  /*1040*/  SHF.R.U32.HI R16, RZ, R7, R16 ;  /* 0x00000007ff107219 */ /* 0x000fe40000011610 */
[----:B------:R-:W-:Y:S01]  /*1050*/  SEL R5, R20, R5, !P1 ;  /* 0x0000000514057207 */ /* 0x000fe20004800000 */
[----:B--2---:R-:W-:Y:S01]  /*1060*/  IMAD.HI.U32 R14, R12, R2, RZ ;  /* 0x000000020c0e7227 */ /* 0x004fe200078e00ff */
[----:B------:R-:W-:-:S02]  /*1070*/  SEL R7, R21, R16, !P2 ;  /* 0x0000001015077207 */ /* 0x000fc40005000000 */
[----:B------:R-:W-:Y:S01]  /*1080*/  IADD3 R13, PT, PT, -R5, RZ, RZ ;  /* 0x000000ff050d7210 */ /* 0x000fe20007ffe1ff */
[----:B------:R-:W-:Y:S01]  /*1090*/  IMAD.HI.U32 R6, R11, R2, RZ ;  /* 0x000000020b067227 */ /* 0x000fe200078e00ff */
[----:B------:R-:W-:-:S03]  /*10a0*/  @P0 SHF.R.U32.HI R12, RZ, R3, R14 ;  /* 0x00000003ff0c0219 */ /* 0x000fc6000001160e */
[----:B------:R-:W-:Y:S01]  /*10b0*/  IMAD R13, R4, R13, R20 ;  /* 0x0000000d040d7224 */ /* 0x000fe200078e0214 */
[----:B------:R-:W-:Y:S01]  /*10c0*/  @P0 SHF.R.U32.HI R11, RZ, R3, R6 ;  /* 0x00000003ff0b0219 */ /* 0x000fe20000011606 */
[----:B------:R-:W-:-:S04]  /*10d0*/  IMAD R12, R12, R9, RZ ;  /* 0x000000090c0c7224 */ /* 0x000fc800078e02ff */
[----:B------:R-:W-:Y:S01]  /*10e0*/  IMAD R6, R11, R9, RZ ;  /* 0x000000090b067224 */ /* 0x000fe200078e02ff */
[----:B------:R-:W-:-:S04]  /*10f0*/  ISETP.GE.AND P1, PT, R5, R12, PT ;  /* 0x0000000c0500720c */ /* 0x000fc80003f26270 */
[----:B------:R-:W-:Y:S01]  /*1100*/  ISETP.GE.OR P1, PT, R7, R6, P1 ;  /* 0x000000060700720c */ /* 0x000fe20000f26670 */
[----:B------:R-:W-:-:S05]  /*1110*/  IMAD.HI.U32 R6, R5, R2, RZ ;  /* 0x0000000205067227 */ /* 0x000fca00078e00ff */
[----:B------:R-:W-:-:S04]  /*1120*/  SHF.R.U32.HI R6, RZ, R3, R6 ;  /* 0x00000003ff067219 */ /* 0x000fc80000011606 */
[----:B------:R-:W-:-:S03]  /*1130*/  SEL R6, R5, R6, !P0 ;  /* 0x0000000605067207 */ /* 0x000fc60004000000 */
[----:B------:R-:W-:Y:S01]  /*1140*/  @!P1 IMAD.HI.U32 R8, R7, R2, RZ ;  /* 0x0000000207089227 */ /* 0x000fe200078e00ff */
[----:B------:R-:W-:-:S04]  /*1150*/  IADD3 R2, PT, PT, -R6, RZ, RZ ;  /* 0x000000ff06027210 */ /* 0x000fc80007ffe1ff */
[----:B------:R-:W-:Y:S01]  /*1160*/  @!P1 SHF.R.U32.HI R8, RZ, R3, R8 ;  /* 0x00000003ff089219 */ /* 0x000fe20000011608 */
[----:B------:R-:W-:-:S03]  /*1170*/  IMAD R2, R9, R2, R5 ;  /* 0x0000000209027224 */ /* 0x000fc600078e0205 */
[----:B------:R-:W-:-:S05]  /*1180*/  @!P1 SEL R3, R7, R8, !P0 ;  /* 0x0000000807039207 */ /* 0x000fca0004000000 */
[--C-:B------:R-:W-:Y:S02]  /*1190*/  @!P1 IMAD.IADD R6, R6, 0x1, -R3.reuse ;  /* 0x0000000106069824 */ /* 0x100fe400078e0a03 */
[----:B------:R-:W-:Y:S01]  /*11a0*/  @!P1 IMAD R3, R2, R11, R3 ;  /* 0x0000000b02039224 */ /* 0x000fe200078e0203 */
[----:B------:R-:W-:Y:S01]  /*11b0*/  IADD3 R2, PT, PT, -R7, RZ, RZ ;  /* 0x000000ff07027210 */ /* 0x000fe20007ffe1ff */
[----:B------:R-:W-:Y:S02]  /*11c0*/  @!P1 IMAD R5, R6, R9, R7 ;  /* 0x0000000906059224 */ /* 0x000fe400078e0207 */
[----:B------:R-:W-:Y:S02]  /*11d0*/  @!P1 IMAD.MOV.U32 R7, RZ, RZ, R3 ;  /* 0x000000ffff079224 */ /* 0x000fe400078e0003 */
[----:B------:R-:W-:Y:S02]  /*11e0*/  IMAD R2, R10, R2, R21 ;  /* 0x000000020a027224 */ /* 0x000fe400078e0215 */
[----:B------:R-:W-:-:S02]  /*11f0*/  IMAD R20, R5, R4, R13 ;  /* 0x0000000405147224 */ /* 0x000fc400078e020d */
[----:B------:R-:W-:Y:S02]  /*1200*/  IMAD R21, R7, R10, R2 ;  /* 0x0000000a07157224 */ /* 0x000fe400078e0202 */
.L_x_15:
[----:B------:R-:W1:Y:S01]  /*1210*/  LDCU UR4, c[0x0][0xb30] ;  /* 0x00016600ff0477ac */ /* 0x000e620008000800 */
[----:B------:R-:W2:Y:S08]  /*1220*/  S2UR UR37, SR_CgaCtaId ;  /* 0x00000000002579c3 */ /* 0x000eb00000008800 */
[----:B------:R-:W3:Y:S01]  /*1230*/  LDC R26, c[0x0][0xb24] ;  /* 0x0002c900ff1a7b82 */ /* 0x000ee20000000800 */
[----:B-1----:R-:W-:-:S09]  /*1240*/  UISETP.NE.AND UP1, UPT, UR4, 0x1, UPT ;  /* 0x000000010400788c */ /* 0x002fd2000bf25270 */
[----:B--2---:R-:W-:Y:S05]  /*1250*/  BRA.U UP1, `(.L_x_16) ;  /* 0x0000000101407547 */ /* 0x004fea000b800000 */
[----:B------:R-:W1:Y:S08]  /*1260*/  LDC.64 R4, c[0x0][0xb10] ;  /* 0x0002c400ff047b82 */ /* 0x000e700000000a00 */
[----:B------:R-:W2:Y:S08]  /*1270*/  LDC.64 R2, c[0x0][0xb18] ;  /* 0x0002c600ff027b82 */ /* 0x000eb00000000a00 */
[----:B------:R-:W4:Y:S08]  /*1280*/  LDC R6, c[0x0][0xb20] ;  /* 0x0002c800ff067b82 */ /* 0x000f300000000800 */
[----:B------:R-:W3:Y:S01]  /*1290*/  LDC R8, c[0x0][0xb0c] ;  /* 0x0002c300ff087b82 */ /* 0x000ee20000000800 */
[----:B-1----:R-:W-:-:S05]  /*12a0*/  IMAD.HI.U32 R4, R21, R4, RZ ;  /* 0x0000000415047227 */ /* 0x002fca00078e00ff */
[----:B------:R-:W-:Y:S01]  /*12b0*/  SHF.R.U32.HI R4, RZ, R5, R4 ;  /* 0x00000005ff047219 */ /* 0x000fe20000011604 */
[----:B--2---:R-:W-:Y:S01]  /*12c0*/  IMAD.HI.U32 R3, R20, R3, RZ ;  /* 0x0000000314037227 */ /* 0x004fe200078e00ff */
[----:B------:R-:W-:-:S04]  /*12d0*/  ISETP.NE.AND P0, PT, R2, 0x1, PT ;  /* 0x000000010200780c */ /* 0x000fc80003f05270 */
[----:B----4-:R-:W-:-:S04]  /*12e0*/  SHF.R.U32.HI R3, RZ, R6, R3 ;  /* 0x00000006ff037219 */ /* 0x010fc80000011603 */
[----:B------:R-:W-:Y:S02]  /*12f0*/  SEL R3, R20, R3, !P0 ;  /* 0x0000000314037207 */ /* 0x000fe40004000000 */
[----:B---3--:R-:W-:-:S04]  /*1300*/  ISETP.NE.AND P1, PT, R8, 0x1, PT ;  /* 0x000000010800780c */ /* 0x008fc80003f25270 */
[----:B------:R-:W-:-:S05]  /*1310*/  SEL R4, R21, R4, !P1 ;  /* 0x0000000415047207 */ /* 0x000fca0004800000 */
[----:B------:R-:W-:Y:S02]  /*1320*/  IMAD.IADD R5, R3, 0x1, -R4 ;  /* 0x0000000103057824 */ /* 0x000fe400078e0a04 */
[----:B------:R-:W-:Y:S02]  /*1330*/  IMAD.IADD R3, R4, 0x1, -R3 ;  /* 0x0000000104037824 */ /* 0x000fe400078e0a03 */
[----:B------:R-:W-:Y:S02]  /*1340*/  IMAD R21, R5, R8, R21 ;  /* 0x0000000805157224 */ /* 0x000fe400078e0215 */
[----:B------:R-:W-:-:S07]  /*1350*/  IMAD R20, R3, R2, R20 ;  /* 0x0000000203147224 */ /* 0x000fce00078e0214 */
.L_x_16:
[----:B------:R-:W-:Y:S01]  /*1360*/  BAR.SYNC.DEFER_BLOCKING 0x0 ;  /* 0x0000000000007b1d */ /* 0x000fe20000010000 */
[----:B------:R-:W-:Y:S01]  /*1370*/  UISETP.NE.AND UP1, UPT, UR8, 0x2, UPT ;  /* 0x000000020800788c */ /* 0x000fe2000bf25270 */
[----:B------:R-:W-:Y:S02]  /*1380*/  ISETP.NE.OR P5, PT, R0, 0x2, !P5 ;  /* 0x000000020000780c */ /* 0x000fe40006fa5670 */
[----:B------:R-:W-:-:S06]  /*1390*/  LOP3.LUT R2, R72, 0x1f, RZ, 0xc0, !PT ;  /* 0x0000001f48027812 */ /* 0x000fcc00078ec0ff */
[----:B------:R-:W-:Y:S05]  /*13a0*/  BRA.U UP1, `(.L_x_17) ;  /* 0x0000001101b87547 */ /* 0x000fea000b800000 */
[----:B------:R-:W1:Y:S01]  /*13b0*/  LDCU UR13, c[0x0][0x38c] ;  /* 0x00007180ff0d77ac */ /* 0x000e620008000800 */
[----:B------:R-:W2:Y:S01]  /*13c0*/  LDC R9, c[0x0][0x370] ;  /* 0x0000dc00ff097b82 */ /* 0x000ea20000000800 */
[----:B------:R-:W-:Y:S01]  /*13d0*/  PLOP3.LUT P1, PT, PT, PT, UP2, 0x80, 0x8 ;  /* 0x000000000008781c */ /* 0x000fe20003f2f028 */
[----:B------:R-:W-:Y:S01]  /*13e0*/  HFMA2 R12, -RZ, RZ, 0, 0 ;  /* 0x00000000ff0c7431 */ /* 0x000fe200000001ff */
[----:B------:R-:W-:Y:S01]  /*13f0*/  ISETP.EQ.OR P4, PT, R2, RZ, P5 ;  /* 0x000000ff0200720c */ /* 0x000fe20002f82670 */
[----:B------:R-:W-:Y:S01]  /*1400*/  IMAD.MOV.U32 R15, RZ, RZ, 0x1 ;  /* 0x00000001ff0f7424 */ /* 0x000fe200078e00ff */
[----:B------:R-:W-:Y:S01]  /*1410*/  PLOP3.LUT P1, PT, P1, PT, PT, 0x8, 0x80 ;  /* 0x000000000080781c */ /* 0x000fe20000f2e170 */
[----:B------:R-:W-:Y:S01]  /*1420*/  IMAD.MOV.U32 R14, RZ, RZ, RZ ;  /* 0x000000ffff0e7224 */ /* 0x000fe200078e00ff */
[----:B------:R-:W-:Y:S01]  /*1430*/  MOV R8, 0x1 ;  /* 0x0000000100087802 */ /* 0x000fe20000000f00 */
[----:B------:R-:W4:Y:S01]  /*1440*/  LDC R0, c[0x0][0x374] ;  /* 0x0000dd00ff007b82 */ /* 0x000f220000000800 */
[----:B------:R-:W-:Y:S01]  /*1450*/  IMAD.MOV.U32 R10, RZ, RZ, RZ ;  /* 0x000000ffff0a7224 */ /* 0x000fe200078e00ff */
[----:B------:R-:W2:Y:S01]  /*1460*/  LDCU.64 UR22, c[0x0][0x348] ;  /* 0x00006900ff1677ac */ /* 0x000ea20008000a00 */
[----:B------:R-:W-:Y:S01]  /*1470*/  UMOV UR6, URZ ;  /* 0x000000ff00067c82 */ /* 0x000fe20008000000 */
[----:B-1----:R-:W-:-:S04]  /*1480*/  UIADD3 UR5, UPT, UPT, UR13, 0x7f, URZ ;  /* 0x0000007f0d057890 */ /* 0x002fc8000fffe0ff */
[----:B------:R-:W-:-:S04]  /*1490*/  USHF.R.S32.HI UR4, URZ, 0x1f, UR5 ;  /* 0x0000001fff047899 */ /* 0x000fc80008011405 */
[----:B------:R-:W-:-:S04]  /*14a0*/  ULEA.HI UR4, UR4, UR5, URZ, 0x7 ;  /* 0x0000000504047291 */ /* 0x000fc8000f8f38ff */
[----:B------:R-:W-:Y:S02]  /*14b0*/  USHF.R.S32.HI UR15, URZ, 0x7, UR4 ;  /* 0x00000007ff0f7899 */ /* 0x000fe40008011404 */
[----:B------:R-:W-:Y:S02]  /*14c0*/  UIADD3 UR4, UPT, UPT, UR13, -0x1, URZ ;  /* 0xffffffff0d047890 */ /* 0x000fe4000fffe0ff */
[----:B------:R-:W-:Y:S02]  /*14d0*/  UISETP.LT.U32.AND UP0, UPT, UR15, 0x4, UPT ;  /* 0x000000040f00788c */ /* 0x000fe4000bf01070 */
[----:B------:R-:W-:Y:S02]  /*14e0*/  UISETP.GE.U32.AND UP1, UPT, UR4, -0xff, UPT ;  /* 0xffffff010400788c */ /* 0x000fe4000bf26070 */
[----:B------:R-:W-:Y:S02]  /*14f0*/  USEL UR14, UR15, 0x4, UP0 ;  /* 0x000000040f0e7887 */ /* 0x000fe40008000000 */
[----:B------:R-:W-:-:S02]  /*1500*/  UIADD3 UR13, UPT, UPT, UR13, 0xfe, URZ ;  /* 0x000000fe0d0d7890 */ /* 0x000fc4000fffe0ff */
[----:B------:R-:W-:Y:S02]  /*1510*/  UIADD3 UR5, UPT, UPT, UR14, -0x1, URZ ;  /* 0xffffffff0e057890 */ /* 0x000fe4000fffe0ff */
[----:B------:R-:W-:-:S03]  /*1520*/  UIADD3 UR7, UPT, UPT, UR15, -UR14, URZ ;  /* 0x8000000e0f077290 */ /* 0x000fc6000fffe0ff */
[----:B------:R-:W-:-:S04]  /*1530*/  @UP1 UIADD3 UR5, UPT, UPT, UR14, URZ, URZ ;  /* 0x000000ff0e051290 */ /* 0x000fc8000fffe0ff */
[----:B--2---:R-:W-:-:S12]  /*1540*/  UIADD3 UR5, UPT, UPT, UR5, 0x1, URZ ;  /* 0x0000000105057890 */ /* 0x004fd8000fffe0ff */
.L_x_35:
[----:B------:R-:W-:Y:S01]  /*1550*/  UISETP.NE.AND UP0, UPT, UR37, URZ, UPT ;  /* 0x000000ff2500728c */ /* 0x000fe2000bf05270 */
[----:B------:R-:W1:Y:S08]  /*1560*/  S2UR UR37, SR_CgaCtaId ;  /* 0x00000000002579c3 */ /* 0x000e700000008800 */
[----:B------:R-:W-:Y:S05]  /*1570*/  BRA.U UP0, `(.L_x_18) ;  /* 0x0000000100347547 */ /* 0x000fea000b800000 */
[----:B------:R-:W2:Y:S01]  /*1580*/  S2R R2, SR_CgaCtaId ;  /* 0x0000000000027919 */ /* 0x000ea20000008800 */
[----:B------:R-:W-:-:S04]  /*1590*/  MOV R3, 0x400 ;  /* 0x0000040000037802 */ /* 0x000fc80000000f00 */
[----:B--2---:R-:W-:Y:S02]  /*15a0*/  LEA R3, R2, R3, 0x18 ;  /* 0x0000000302037211 */ /* 0x004fe400078ec0ff */
[----:B------:R-:W-:-:S03]  /*15b0*/  SHF.L.U32 R2, R8, 0x1f, RZ ;  /* 0x0000001f08027819 */ /* 0x000fc600000006ff */
[----:B------:R-:W-:-:S04]  /*15c0*/  IMAD R3, R10, 0x8, R3 ;  /* 0x000000080a037824 */ /* 0x000fc800078e0203 */
[----:B------:R-:W2:Y:S02]  /*15d0*/  SYNCS.PHASECHK.TRANS64.TRYWAIT P0, [R3+URZ+0x100], R2 ;  /* 0x00010002030075a7 */ /* 0x000ea400080011ff */
[----:B--2---:R-:W-:Y:S05]  /*15e0*/  @!P0 BRA `(.L_x_19) ;  /* 0x0000006800e48947 */ /* 0x004fea0003800000 */
.L_x_131:
[----:B------:R-:W-:Y:S01]  /*15f0*/  VIADD R10, R10, 0x1 ;  /* 0x000000010a0a7836 */ /* 0x000fe20000000000 */
[----:B------:R2:W-:Y:S04]  /*1600*/  SYNCS.ARRIVE.TRANS64.A1T0 RZ, [R3+URZ+0xf0], RZ ;  /* 0x0000f0ff03ff79a7 */ /* 0x0005e800081000ff */
[----:B------:R-:W-:-:S04]  /*1610*/  ISETP.NE.AND P0, PT, R10, 0x2, PT ;  /* 0x000000020a00780c */ /* 0x000fc80003f05270 */
[----:B------:R-:W-:Y:S02]  /*1620*/  SEL R10, R10, RZ, P0 ;  /* 0x000000ff0a0a7207 */ /* 0x000fe40000000000 */
[----:B--2---:R-:W-:-:S04]  /*1630*/  SEL R3, RZ, 0x1, P0 ;  /* 0x00000001ff037807 */ /* 0x004fc80000000000 */
[----:B------:R-:W-:-:S07]  /*1640*/  LOP3.LUT R8, R8, R3, RZ, 0x3c, !PT ;  /* 0x0000000308087212 */ /* 0x000fce00078e3cff */
.L_x_18:
[----:B------:R-:W-:Y:S01]  /*1650*/  UMOV UR4, 0x400 ;  /* 0x0000040000047882 */ /* 0x000fe20000000000 */
[----:B------:R-:W-:Y:S01]  /*1660*/  SHF.L.U32 R2, R15, 0x1f, RZ ;  /* 0x0000001f0f027819 */ /* 0x000fe200000006ff */
[----:B-1----:R-:W-:Y:S01]  /*1670*/  ULEA UR4, UR37, UR4, 0x18 ;  /* 0x0000000425047291 */ /* 0x002fe2000f8ec0ff */
[----:B------:R-:W-:Y:S01]  /*1680*/  R2UR UR35, R21 ;  /* 0x00000000152372ca */ /* 0x000fe200000e0000 */
[----:B------:R-:W-:Y:S01]  /*1690*/  UISETP.GE.U32.AND UP0, UPT, UR13, 0xff, UPT ;  /* 0x000000ff0d00788c */ /* 0x000fe2000bf06070 */
[----:B------:R-:W-:Y:S01]  /*16a0*/  R2UR UR19, R20 ;  /* 0x00000000141372ca */ /* 0x000fe200000e0000 */
[----:B------:R-:W-:Y:S01]  /*16b0*/  ULEA UR8, UR6, UR4, 0x3 ;  /* 0x0000000406087291 */ /* 0x000fe2000f8e18ff */
[----:B------:R-:W-:-:S08]  /*16c0*/  UMOV UR29, URZ ;  /* 0x000000ff001d7c82 */ /* 0x000fd00008000000 */
[----:B------:R1:W2:Y:S01]  /*16d0*/  SYNCS.PHASECHK.TRANS64.TRYWAIT P0, [UR8+0x20], R2 ;  /* 0x00002002ff0075a7 */ /* 0x0002a20008001108 */
[----:B------:R-:W-:Y:S02]  /*16e0*/  USHF.L.U32 UR35, UR35, 0x6, URZ ;  /* 0x0000000623237899 */ /* 0x000fe400080006ff */
[----:B------:R-:W-:Y:S01]  /*16f0*/  USHF.L.U32 UR19, UR19, 0x7, URZ ;  /* 0x0000000713137899 */ /* 0x000fe200080006ff */
[----:B------:R-:W-:Y:S11]  /*1700*/  BRA.U !UP0, `(.L_x_20) ;  /* 0x0000000108d87547 */ /* 0x000ff6000b800000 */
[----:B------:R-:W-:Y:S01]  /*1710*/  UMOV UR21, URZ ;  /* 0x000000ff00157c82 */ /* 0x000fe20008000000 */
[----:B------:R-:W-:-:S05]  /*1720*/  UMOV UR42, UR6 ;  /* 0x00000006002a7c82 */ /* 0x000fca0008000000 */
.L_x_25:
[----:B-1----:R-:W-:Y:S01]  /*1730*/  ULEA UR33, UR42, UR4, 0x3 ;  /* 0x000000042a217291 */ /* 0x002fe2000f8e18ff */
[----:B--2---:R-:W-:Y:S01]  /*1740*/  @!P5 MOV R3, 0xc000 ;  /* 0x0000c0000003d802 */ /* 0x004fe20000000f00 */
[----:B--2---:R-:W-:Y:S10]  /*1750*/  @P0 BRA `(.L_x_21) ;  /* 0x00000000000c0947 */ /* 0x004ff40003800000 */
[----:B------:R-:W-:-:S04]  /*1760*/  SHF.L.U32 R5, R15, 0x1f, RZ ;  /* 0x0000001f0f057819 */ /* 0x000fc800000006ff */
[----:B------:R-:W2:Y:S02]  /*1770*/  SYNCS.PHASECHK.TRANS64.TRYWAIT P0, [UR33+0x20], R5 ;  /* 0x00002005ff0075a7 */ /* 0x000ea40008001121 */
[----:B--2---:R-:W-:Y:S05]  /*1780*/  @!P0 BRA `(.L_x_22) ;  /* 0x0000006800908947 */ /* 0x004fea0003800000 */
.L_x_21:
[----:B------:R2:W-:Y:S01]  /*1790*/  @!P5 SYNCS.ARRIVE.TRANS64 RZ, [UR33], R3 ;  /* 0x00000003ffffd9a7 */ /* 0x0005e20008000021 */
[----:B------:R-:W-:Y:S04]  /*17a0*/  BSSY.RECONVERGENT B0, `(.L_x_23) ;  /* 0x0000003000007945 */ /* 0x000fe80003800200 */
[----:B------:R-:W-:Y:S05]  /*17b0*/  @P4 BRA `(.L_x_24) ;  /* 0x0000000000044947 */ /* 0x000fea0003800000 */
[----:B------:R-:W-:Y:S05]  /*17c0*/  BPT.TRAP 0x1 ;  /* 0x000000040000795c */ /* 0x000fea0000300000 */
.L_x_24:
[----:B------:R-:W-:Y:S05]  /*17d0*/  BSYNC.RECONVERGENT B0 ;  /* 0x0000000000007941 */ /* 0x000fea0003800200 */
.L_x_23:
[----:B------:R-:W-:Y:S02]  /*17e0*/  UIADD3 UR6, UPT, UPT, UR42, 0x1, URZ ;  /* 0x000000012a067890 */ /* 0x000fe4000fffe0ff */
[----:B------:R-:W-:Y:S02]  /*17f0*/  ULEA UR24, UR42, UR4, 0xe ;  /* 0x000000042a187291 */ /* 0x000fe4000f8e70ff */
[----:B------:R-:W-:Y:S02]  /*1800*/  UISETP.NE.AND UP0, UPT, UR6, 0x4, UPT ;  /* 0x000000040600788c */ /* 0x000fe4000bf05270 */
[----:B------:R-:W-:Y:S02]  /*1810*/  UIADD3 UR40, UP1, UPT, UR22, 0x80, URZ ;  /* 0x0000008016287890 */ /* 0x000fe4000ff3e0ff */
[----:B------:R-:W-:Y:S02]  /*1820*/  USEL UR9, URZ, 0x1, UP0 ;  /* 0x00000001ff097887 */ /* 0x000fe40008000000 */
[----:B------:R-:W-:-:S02]  /*1830*/  USEL UR6, UR6, URZ, UP0 ;  /* 0x000000ff06067287 */ /* 0x000fc40008000000 */
[----:B------:R-:W-:Y:S02]  /*1840*/  USHF.L.U32 UR34, UR21, 0x7, URZ ;  /* 0x0000000715227899 */ /* 0x000fe400080006ff */
[----:B------:R-:W-:Y:S01]  /*1850*/  ULEA UR8, UR6, UR4, 0x3 ;  /* 0x0000000406087291 */ /* 0x000fe2000f8e18ff */
[----:B------:R-:W-:Y:S01]  /*1860*/  LOP3.LUT R15, R15, UR9, RZ, 0x3c, !PT ;  /* 0x000000090f0f7c12 */ /* 0x000fe2000f8e3cff */
[----:B------:R-:W-:Y:S02]  /*1870*/  UIADD3 UR38, UP0, UPT, UR22, 0x180, URZ ;  /* 0x0000018016267890 */ /* 0x000fe4000ff1e0ff */
[----:B------:R-:W-:Y:S01]  /*1880*/  UIADD3.X UR41, UPT, UPT, URZ, UR23, URZ, UP1, !UPT ;  /* 0x00000017ff297290 */ /* 0x000fe20008ffe4ff */
[----:B-1----:R-:W-:Y:S01]  /*1890*/  SHF.L.U32 R2, R15, 0x1f, RZ ;  /* 0x0000001f0f027819 */ /* 0x002fe200000006ff */
[----:B------:R-:W-:Y:S02]  /*18a0*/  UIADD3 UR32, UPT, UPT, UR24, 0x4400, URZ ;  /* 0x0000440018207890 */ /* 0x000fe4000fffe0ff */
[----:B------:R-:W-:Y:S01]  /*18b0*/  UIADD3 UR26, UPT, UPT, UR34, 0x40, URZ ;  /* 0x00000040221a7890 */ /* 0x000fe2000fffe0ff */
[----:B------:R1:W1:Y:S01]  /*18c0*/  SYNCS.PHASECHK.TRANS64.TRYWAIT P0, [UR8+0x20], R2 ;  /* 0x00002002ff0075a7 */ /* 0x0002620008001108 */
[----:B------:R-:W-:-:S02]  /*18d0*/  ULEA UR8, UR42, UR4, 0xf ;  /* 0x000000042a087291 */ /* 0x000fc4000f8e78ff */
[----:B------:R-:W-:Y:S02]  /*18e0*/  UIADD3 UR24, UPT, UPT, UR24, 0x6400, URZ ;  /* 0x0000640018187890 */ /* 0x000fe4000fffe0ff */
[----:B------:R-:W-:Y:S02]  /*18f0*/  UIADD3.X UR39, UPT, UPT, URZ, UR23, URZ, UP0, !UPT ;  /* 0x00000017ff277290 */ /* 0x000fe400087fe4ff */
[----:B------:R-:W-:Y:S02]  /*1900*/  UIADD3 UR16, UPT, UPT, UR8, 0x14400, URZ ;  /* 0x0001440008107890 */ /* 0x000fe4000fffe0ff */
[----:B------:R-:W-:Y:S01]  /*1910*/  UIADD3 UR8, UPT, UPT, UR8, 0x18400, URZ ;  /* 0x0001840008087890 */ /* 0x000fe2000fffe0ff */
[----:B------:R-:W-:Y:S01]  /*1920*/  UMOV UR30, 0x0 ;  /* 0x00000000001e7882 */ /* 0x000fe20000000000 */
[----:B------:R-:W-:Y:S01]  /*1930*/  UMOV UR31, 0x10000000 ;  /* 0x10000000001f7882 */ /* 0x000fe20000000000 */
[----:B------:R-:W-:Y:S01]  /*1940*/  UMOV UR25, UR33 ;  /* 0x0000002100197c82 */ /* 0x000fe20008000000 */
[----:B------:R-:W-:Y:S01]  /*1950*/  UMOV UR27, UR35 ;  /* 0x00000023001b7c82 */ /* 0x000fe20008000000 */
[----:B------:R-:W-:Y:S01]  /*1960*/  UMOV UR28, UR36 ;  /* 0x00000024001c7c82 */ /* 0x000fe20008000000 */
[----:B------:R-:W-:Y:S01]  /*1970*/  UMOV UR17, UR33 ;  /* 0x0000002100117c82 */ /* 0x000fe20008000000 */
[----:B------:R-:W-:Y:S01]  /*1980*/  UMOV UR20, UR36 ;  /* 0x0000002400147c82 */ /* 0x000fe20008000000 */
[----:B------:R-:W-:Y:S01]  /*1990*/  UMOV UR18, UR34 ;  /* 0x0000002200127c82 */ /* 0x000fe20008000000 */
[----:B------:R1:W-:Y:S01]  /*19a0*/  UTMALDG.3D [UR32], [UR40], desc[UR30] ;  /* 0x00001e20280075b4 */ /* 0x0003e20008011000 */
[----:B------:R-:W-:Y:S01]  /*19b0*/  UMOV UR11, UR19 ;  /* 0x00000013000b7c82 */ /* 0x000fe20008000000 */
[----:B------:R-:W-:Y:S01]  /*19c0*/  UMOV UR12, UR36 ;  /* 0x00000024000c7c82 */ /* 0x000fe20008000000 */
[----:B------:R-:W-:Y:S01]  /*19d0*/  UMOV UR9, UR33 ;  /* 0x0000002100097c82 */ /* 0x000fe20008000000 */
[----:B------:R-:W-:Y:S01]  /*19e0*/  UMOV UR10, UR26 ;  /* 0x0000001a000a7c82 */ /* 0x000fe20008000000 */
[----:B------:R-:W-:Y:S01]  /*19f0*/  UIADD3 UR21, UPT, UPT, UR21, 0x1, URZ ;  /* 0x0000000115157890 */ /* 0x000fe2000fffe0ff */
[----:B------:R-:W-:Y:S01]  /*1a00*/  UMOV UR29, UR5 ;  /* 0x00000005001d7c82 */ /* 0x000fe20008000000 */
[----:B------:R1:W-:Y:S02]  /*1a10*/  UTMALDG.3D [UR24], [UR40], desc[UR30] ;  /* 0x00001e18280075b4 */ /* 0x0003e40008011000 */
[----:B------:R-:W-:Y:S01]  /*1a20*/  UISETP.NE.AND UP0, UPT, UR21, UR5, UPT ;  /* 0x000000051500728c */ /* 0x000fe2000bf05270 */
[----:B------:R-:W-:Y:S01]  /*1a30*/  UMOV UR42, UR6 ;  /* 0x00000006002a7c82 */ /* 0x000fe20008000000 */
[----:B------:R1:W-:Y:S01]  /*1a40*/  UTMALDG.3D [UR16], [UR38], desc[UR30] ;  /* 0x00001e10260075b4 */ /* 0x0003e20008011000 */
[----:B------:R1:W-:Y:S06]  /*1a50*/  UTMALDG.3D [UR8], [UR38], desc[UR30] ;  /* 0x00001e08260075b4 */ /* 0x0003ec0008011000 */
[----:B------:R-:W-:Y:S05]  /*1a60*/  BRA.U UP0, `(.L_x_25) ;  /* 0xfffffffd00307547 */ /* 0x000fea000b83ffff */
.L_x_20:
[----:B-1----:R-:W-:Y:S01]  /*1a70*/  ULEA UR8, UR6, UR4, 0x3 ;  /* 0x0000000406087291 */ /* 0x002fe2000f8e18ff */
[----:B------:R-:W-:Y:S01]  /*1a80*/  SHF.L.U32 R2, R15, 0x1f, RZ ;  /* 0x0000001f0f027819 */ /* 0x000fe200000006ff */
[----:B------:R-:W-:Y:S01]  /*1a90*/  @!P1 SYNCS.ARRIVE.TRANS64.A1T0 RZ, [UR4+0x88], RZ ;  /* 0x000088ffffff99a7 */ /* 0x000fe20008100004 */
[----:B------:R-:W-:-:S06]  /*1aa0*/  UISETP.GT.AND UP0, UPT, UR15, UR14, UPT ;  /* 0x0000000e0f00728c */ /* 0x000fcc000bf04270 */
[----:B--2---:R1:W2:Y:S03]  /*1ab0*/  SYNCS.PHASECHK.TRANS64.TRYWAIT P0, [UR8+0x20], R2 ;  /* 0x00002002ff0075a7 */ /* 0x0042a60008001108 */
[----:B------:R-:W-:Y:S05]  /*1ac0*/  BRA.U !UP0, `(.L_x_26) ;  /* 0x0000000108d47547 */ /* 0x000fea000b800000 */
[----:B------:R-:W-:Y:S01]  /*1ad0*/  UIADD3 UR21, UPT, UPT, UR7, UR29, URZ ;  /* 0x0000001d07157290 */ /* 0x000fe2000fffe0ff */
[----:B------:R-:W-:-:S11]  /*1ae0*/  UMOV UR42, UR6 ;  /* 0x00000006002a7c82 */ /* 0x000fd60008000000 */
.L_x_31:
[----:B-1----:R-:W-:Y:S01]  /*1af0*/  ULEA UR33, UR42, UR4, 0x3 ;  /* 0x000000042a217291 */ /* 0x002fe2000f8e18ff */
[----:B--2---:R-:W-:Y:S01]  /*1b00*/  @!P5 MOV R3, 0xc000 ;  /* 0x0000c0000003d802 */ /* 0x004fe20000000f00 */
[----:B--2---:R-:W-:Y:S10]  /*1b10*/  @P0 BRA `(.L_x_27) ;  /* 0x00000000000c0947 */ /* 0x004ff40003800000 */
[----:B------:R-:W-:-:S04]  /*1b20*/  SHF.L.U32 R5, R15, 0x1f, RZ ;  /* 0x0000001f0f057819 */ /* 0x000fc800000006ff */
[----:B------:R-:W2:Y:S02]  /*1b30*/  SYNCS.PHASECHK.TRANS64.TRYWAIT P0, [UR33+0x20], R5 ;  /* 0x00002005ff0075a7 */ /* 0x000ea40008001121 */
[----:B--2---:R-:W-:Y:S05]  /*1b40*/  @!P0 BRA `(.L_x_28) ;  /* 0x0000006400b88947 */ /* 0x004fea0003800000 */
.L_x_27:
[----:B------:R2:W-:Y:S01]  /*1b50*/  @!P5 SYNCS.ARRIVE.TRANS64 RZ, [UR33], R3 ;  /* 0x00000003ffffd9a7 */ /* 0x0005e20008000021 */
[----:B------:R-:W-:Y:S04]  /*1b60*/  BSSY.RECONVERGENT B0, `(.L_x_29) ;  /* 0x0000003000007945 */ /* 0x000fe80003800200 */
[----:B------:R-:W-:Y:S05]  /*1b70*/  @P4 BRA `(.L_x_30) ;  /* 0x0000000000044947 */ /* 0x000fea0003800000 */
[----:B------:R-:W-:Y:S05]  /*1b80*/  BPT.TRAP 0x1 ;  /* 0x000000040000795c */ /* 0x000fea0000300000 */
.L_x_30:
[----:B------:R-:W-:Y:S05]  /*1b90*/  BSYNC.RECONVERGENT B0 ;  /* 0x0000000000007941 */ /* 0x000fea0003800200 */
.L_x_29:
        /* <DEDUP_REMOVED lines=32> */
[----:B------:R-:W-:Y:S01]  /*1da0*/  UMOV UR10, UR26 ;  /* 0x0000001a000a7c82 */ /* 0x000fe20008000000 */
[----:B------:R-:W-:Y:S01]  /*1db0*/  UIADD3 UR29, UPT, UPT, UR29, 0x1, URZ ;  /* 0x000000011d1d7890 */ /* 0x000fe2000fffe0ff */
[----:B------:R1:W-:Y:S01]  /*1dc0*/  UTMALDG.3D [UR24], [UR40], desc[UR30] ;  /* 0x00001e18280075b4 */ /* 0x0003e20008011000 */
[----:B------:R-:W-:-:S02]  /*1dd0*/  UMOV UR42, UR6 ;  /* 0x00000006002a7c82 */ /* 0x000fc40008000000 */
[----:B------:R-:W-:Y:S01]  /*1de0*/  UISETP.NE.AND UP0, UPT, UR29, UR21, UPT ;  /* 0x000000151d00728c */ /* 0x000fe2000bf05270 */
[----:B------:R1:W-:Y:S01]  /*1df0*/  UTMALDG.3D [UR16], [UR38], desc[UR30] ;  /* 0x00001e10260075b4 */ /* 0x0003e20008011000 */
[----:B------:R1:W-:Y:S07]  /*1e00*/  UTMALDG.3D [UR8], [UR38], desc[UR30] ;  /* 0x00001e08260075b4 */ /* 0x0003ee0008011000 */
[----:B------:R-:W-:Y:S05]  /*1e10*/  BRA.U UP0, `(.L_x_31) ;  /* 0xfffffffd00347547 */ /* 0x000fea000b83ffff */
.L_x_26:
[----:B-1----:R-:W-:Y:S01]  /*1e20*/  LEA R2, R14, UR4, 0x3 ;  /* 0x000000040e027c11 */ /* 0x002fe2000f8e18ff */
[----:B------:R-:W-:Y:S01]  /*1e30*/  NOP ;  /* 0x0000000000007918 */ /* 0x000fe20000000000 */
[----:B--2---:R-:W-:Y:S02]  /*1e40*/  SHF.L.U32 R3, R12, 0x1f, RZ ;  /* 0x0000001f0c037819 */ /* 0x004fe400000006ff */
[----:B------:R-:W-:Y:S02]  /*1e50*/  LEA R4, R14, UR4, 0x4 ;  /* 0x000000040e047c11 */ /* 0x000fe4000f8e20ff */
[----:B------:R-:W1:Y:S02]  /*1e60*/  SYNCS.PHASECHK.TRANS64.TRYWAIT P0, [R2+URZ+0x90], R3 ;  /* 0x00009003020075a7 */ /* 0x000e6400080011ff */
[----:B-1----:R-:W-:Y:S05]  /*1e70*/  @!P0 BRA `(.L_x_32) ;  /* 0x0000006400048947 */ /* 0x002fea0003800000 */
.L_x_134:
[----:B------:R-:W2:Y:S01]  /*1e80*/  LDS.128 R4, [R4+0x120] ;  /* 0x0001200004047984 */ /* 0x000ea20000000c00 */
[----:B---3--:R-:W-:Y:S01]  /*1e90*/  ISETP.GE.AND P0, PT, R26, 0x1, PT ;  /* 0x000000011a00780c */ /* 0x008fe20003f06270 */
[----:B-1----:R-:W-:Y:S01]  /*1ea0*/  VIADD R2, R2, 0xa0 ;  /* 0x000000a002027836 */ /* 0x002fe20000000000 */
[----:B------:R-:W-:Y:S01]  /*1eb0*/  @!PT LDS RZ, [RZ] ;  /* 0x00000000fffff984 */ /* 0x000fe20000000800 */
[----:B------:R-:W-:Y:S01]  /*1ec0*/  @!PT LDS RZ, [RZ] ;  /* 0x00000000fffff984 */ /* 0x000fe20000000800 */
[----:B------:R-:W-:Y:S01]  /*1ed0*/  @!PT LDS RZ, [RZ] ;  /* 0x00000000fffff984 */ /* 0x000fe20000000800 */
[----:B------:R-:W-:Y:S01]  /*1ee0*/  @!PT LDS RZ, [RZ] ;  /* 0x00000000fffff984 */ /* 0x000fe20000000800 */
[----:B------:R1:W-:Y:S06]  /*1ef0*/  MEMBAR.ALL.CTA ;  /* 0x0000000000007992 */ /* 0x0003ec0000008000 */
[----:B-1----:R-:W1:Y:S01]  /*1f00*/  FENCE.VIEW.ASYNC.S ;  /* 0x00000000000073c6 */ /* 0x002e620000000000 */
[----:B------:R-:W-:-:S04]  /*1f10*/  PRMT R2, RZ, 0x654, R2 ;  /* 0x00000654ff027816 */ /* 0x000fc80000000002 */
[----:B-1----:R1:W-:Y:S01]  /*1f20*/  SYNCS.ARRIVE.TRANS64.RED.A1T0 RZ, [R2+URZ], RZ ;  /* 0x000000ff02ff79a7 */ /* 0x0023e200081004ff */
[----:B--2---:R-:W-:-:S13]  /*1f30*/  LOP3.LUT P2, RZ, R6, 0x1, RZ, 0xc0, !PT ;  /* 0x0000000106ff7812 */ /* 0x004fda000784c0ff */
[----:B------:R-:W-:Y:S01]  /*1f40*/  @P2 SHF.R.U32.HI R3, RZ, 0x10, R5 ;  /* 0x00000010ff032819 */ /* 0x000fe20000011605 */
[----:B------:R-:W-:Y:S01]  /*1f50*/  VOTEU.ANY UP0, P2 ;  /* 0x0000000000ff7886 */ /* 0x000fe20001000100 */
[----:B------:R-:W-:Y:S02]  /*1f60*/  @P2 MOV R13, R4 ;  /* 0x00000004000d2202 */ /* 0x000fe40000000f00 */
[----:B------:R-:W-:Y:S02]  /*1f70*/  @P2 R2UR.BROADCAST UR8, R3 ;  /* 0x00000000030822ca */ /* 0x000fe400008e0000 */
[----:B------:R-:W-:-:S11]  /*1f80*/  @P2 LOP3.LUT R11, R5, 0xffff, RZ, 0xc0, !PT ;  /* 0x0000ffff050b2812 */ /* 0x000fd600078ec0ff */
[----:B------:R-:W-:Y:S01]  /*1f90*/  @UP0 UMOV UR36, UR8 ;  /* 0x0000000800240c82 */ /* 0x000fe20008000000 */
[----:B-1----:R-:W-:Y:S05]  /*1fa0*/  @!P0 BRA `(.L_x_33) ;  /* 0x0000000000b88947 */ /* 0x002fea0003800000 */
[----:B------:R-:W4:Y:S01]  /*1fb0*/  LDC.64 R4, c[0x0][0xb18] ;  /* 0x0002c600ff047b82 */ /* 0x000f220000000a00 */
[----:B------:R-:W-:-:S07]  /*1fc0*/  ISETP.NE.AND P3, PT, R26, 0x1, PT ;  /* 0x000000011a00780c */ /* 0x000fce0003f65270 */
[----:B------:R-:W1:Y:S08]  /*1fd0*/  LDC.64 R6, c[0x0][0xb10] ;  /* 0x0002c400ff067b82 */ /* 0x000e700000000a00 */
[----:B------:R-:W2:Y:S08]  /*1fe0*/  LDC R16, c[0x0][0xb20] ;  /* 0x0002c800ff107b82 */ /* 0x000eb00000000800 */
[----:B------:R-:W3:Y:S01]  /*1ff0*/  LDC R18, c[0x0][0xb0c] ;  /* 0x0002c300ff127b82 */ /* 0x000ee20000000800 */
[----:B----4-:R-:W-:Y:S01]  /*2000*/  IMAD.HI.U32 R17, R0, R5, RZ ;  /* 0x0000000500117227 */ /* 0x010fe200078e00ff */
[----:B------:R-:W-:-:S03]  /*2010*/  ISETP.NE.AND P0, PT, R4, 0x1, PT ;  /* 0x000000010400780c */ /* 0x000fc60003f05270 */
[----:B------:R-:W-:-:S03]  /*2020*/  IMAD.HI.U32 R5, R11, R5, RZ ;  /* 0x000000050b057227 */ /* 0x000fc600078e00ff */
[----:B------:R-:W4:Y:S01]  /*2030*/  LDC.64 R2, c[0x0][0xb28] ;  /* 0x0002ca00ff027b82 */ /* 0x000f220000000a00 */
[----:B-1----:R-:W-:-:S04]  /*2040*/  IMAD.HI.U32 R20, R9, R6, RZ ;  /* 0x0000000609147227 */ /* 0x002fc800078e00ff */
[----:B------:R-:W-:Y:S01]  /*2050*/  IMAD.HI.U32 R22, R13, R6, RZ ;  /* 0x000000060d167227 */ /* 0x000fe200078e00ff */
[----:B------:R-:W-:Y:S02]  /*2060*/  SHF.R.U32.HI R20, RZ, R7, R20 ;  /* 0x00000007ff147219 */ /* 0x000fe40000011614 */
[-C--:B--2---:R-:W-:Y:S02]  /*2070*/  SHF.R.U32.HI R17, RZ, R16.reuse, R17 ;  /* 0x00000010ff117219 */ /* 0x084fe40000011611 */
[----:B------:R-:W-:Y:S02]  /*2080*/  SHF.R.U32.HI R16, RZ, R16, R5 ;  /* 0x00000010ff107219 */ /* 0x000fe40000011605 */
[----:B------:R-:W-:Y:S02]  /*2090*/  SEL R17, R0, R17, !P0 ;  /* 0x0000001100117207 */ /* 0x000fe40004000000 */
[----:B------:R-:W-:Y:S02]  /*20a0*/  SHF.R.U32.HI R22, RZ, R7, R22 ;  /* 0x00000007ff167219 */ /* 0x000fe40000011616 */
[----:B---3--:R-:W-:-:S02]  /*20b0*/  ISETP.NE.AND P1, PT, R18, 0x1, PT ;  /* 0x000000011200780c */ /* 0x008fc40003f25270 */
[----:B------:R-:W-:Y:S02]  /*20c0*/  SEL R5, R11, R16, !P0 ;  /* 0x000000100b057207 */ /* 0x000fe40004000000 */
[----:B------:R-:W-:Y:S02]  /*20d0*/  SEL R19, R9, R20, !P1 ;  /* 0x0000001409137207 */ /* 0x000fe40004800000 */
[----:B------:R-:W-:Y:S01]  /*20e0*/  SEL R7, R13, R22, !P1 ;  /* 0x000000160d077207 */ /* 0x000fe20004800000 */
[----:B----4-:R-:W-:-:S04]  /*20f0*/  IMAD.HI.U32 R20, R17, R2, RZ ;  /* 0x0000000211147227 */ /* 0x010fc800078e00ff */
[----:B------:R-:W-:Y:S01]  /*2100*/  IMAD.HI.U32 R6, R19, R2, RZ ;  /* 0x0000000213067227 */ /* 0x000fe200078e00ff */
[----:B------:R-:W-:-:S04]  /*2110*/  @P3 SHF.R.U32.HI R17, RZ, R3, R20 ;  /* 0x00000003ff113219 */ /* 0x000fc80000011614 */
        /* <DEDUP_REMOVED lines=8> */
[----:B------:R-:W-:-:S04]  /*21a0*/  @!P0 IMAD.HI.U32 R16, R7, R2, RZ ;  /* 0x0000000207108227 */ /* 0x000fc800078e00ff */
[----:B------:R-:W-:Y:S01]  /*21b0*/  IMAD.MOV R2, RZ, RZ, -R6 ;  /* 0x000000ffff027224 */ /* 0x000fe200078e0a06 */
[----:B------:R-:W-:-:S03]  /*21c0*/  @!P0 SHF.R.U32.HI R16, RZ, R3, R16 ;  /* 0x00000003ff108219 */ /* 0x000fc60000011610 */
[----:B------:R-:W-:Y:S01]  /*21d0*/  IMAD R2, R26, R2, R5 ;  /* 0x000000021a027224 */ /* 0x000fe200078e0205 */
[----:B------:R-:W-:Y:S02]  /*21e0*/  @!P0 SEL R3, R7, R16, !P3 ;  /* 0x0000001007038207 */ /* 0x000fe40005800000 */
[----:B------:R-:W-:-:S03]  /*21f0*/  IADD3 R16, PT, PT, -R5, RZ, RZ ;  /* 0x000000ff05107210 */ /* 0x000fc60007ffe1ff */
[--C-:B------:R-:W-:Y:S02]  /*2200*/  @!P0 IMAD.IADD R6, R6, 0x1, -R3.reuse ;  /* 0x0000000106068824 */ /* 0x100fe400078e0a03 */
[----:B------:R-:W-:Y:S01]  /*2210*/  @!P0 IMAD R3, R2, R19, R3 ;  /* 0x0000001302038224 */ /* 0x000fe200078e0203 */
[----:B------:R-:W-:Y:S01]  /*2220*/  IADD3 R2, PT, PT, -R7, RZ, RZ ;  /* 0x000000ff07027210 */ /* 0x000fe20007ffe1ff */
[----:B------:R-:W-:Y:S02]  /*2230*/  @!P0 IMAD R5, R26, R6, R7 ;  /* 0x000000061a058224 */ /* 0x000fe400078e0207 */
[----:B------:R-:W-:Y:S02]  /*2240*/  IMAD R11, R4, R16, R11 ;  /* 0x00000010040b7224 */ /* 0x000fe400078e020b */
[----:B------:R-:W-:Y:S02]  /*2250*/  @!P0 IMAD.MOV.U32 R7, RZ, RZ, R3 ;  /* 0x000000ffff078224 */ /* 0x000fe400078e0003 */
[----:B------:R-:W-:-:S02]  /*2260*/  IMAD R2, R18, R2, R13 ;  /* 0x0000000212027224 */ /* 0x000fc400078e020d */
[----:B------:R-:W-:Y:S02]  /*2270*/  IMAD R11, R5, R4, R11 ;  /* 0x00000004050b7224 */ /* 0x000fe400078e020b */
[----:B------:R-:W-:Y:S02]  /*2280*/  IMAD R13, R7, R18, R2 ;  /* 0x00000012070d7224 */ /* 0x000fe400078e0202 */
.L_x_33:
[----:B------:R-:W1:Y:S02]  /*2290*/  LDCU UR8, c[0x0][0xb30] ;  /* 0x00016600ff0877ac */ /* 0x000e640008000800 */
[----:B-1----:R-:W-:-:S09]  /*22a0*/  UISETP.NE.AND UP0, UPT, UR8, 0x1, UPT ;  /* 0x000000010800788c */ /* 0x002fd2000bf05270 */
[----:B------:R-:W-:Y:S05]  /*22b0*/  BRA.U UP0, `(.L_x_34) ;  /* 0x0000000100407547 */ /* 0x000fea000b800000 */
[----:B------:R-:W1:Y:S08]  /*22c0*/  LDC.64 R4, c[0x0][0xb10] ;  /* 0x0002c400ff047b82 */ /* 0x000e700000000a00 */
[----:B------:R-:W2:Y:S08]  /*22d0*/  LDC.64 R2, c[0x0][0xb18] ;  /* 0x0002c600ff027b82 */ /* 0x000eb00000000a00 */
[----:B------:R-:W3:Y:S08]  /*22e0*/  LDC R6, c[0x0][0xb20] ;  /* 0x0002c800ff067b82 */ /* 0x000ef00000000800 */
[----:B------:R-:W4:Y:S01]  /*22f0*/  LDC R16, c[0x0][0xb0c] ;  /* 0x0002c300ff107b82 */ /* 0x000f220000000800 */
[----:B-1----:R-:W-:-:S05]  /*2300*/  IMAD.HI.U32 R4, R13, R4, RZ ;  /* 0x000000040d047227 */ /* 0x002fca00078e00ff */
[----:B------:R-:W-:Y:S01]  /*2310*/  SHF.R.U32.HI R4, RZ, R5, R4 ;  /* 0x00000005ff047219 */ /* 0x000fe20000011604 */
[----:B--2---:R-:W-:Y:S01]  /*2320*/  IMAD.HI.U32 R3, R11, R3, RZ ;  /* 0x000000030b037227 */ /* 0x004fe200078e00ff */
[----:B------:R-:W-:-:S04]  /*2330*/  ISETP.NE.AND P0, PT, R2, 0x1, PT ;  /* 0x000000010200780c */ /* 0x000fc80003f05270 */
[----:B---3--:R-:W-:-:S04]  /*2340*/  SHF.R.U32.HI R6, RZ, R6, R3 ;  /* 0x00000006ff067219 */ /* 0x008fc80000011603 */
[----:B------:R-:W-:Y:S02]  /*2350*/  SEL R3, R11, R6, !P0 ;  /* 0x000000060b037207 */ /* 0x000fe40004000000 */
[----:B----4-:R-:W-:-:S04]  /*2360*/  ISETP.NE.AND P1, PT, R16, 0x1, PT ;  /* 0x000000011000780c */ /* 0x010fc80003f25270 */
[----:B------:R-:W-:-:S05]  /*2370*/  SEL R4, R13, R4, !P1 ;  /* 0x000000040d047207 */ /* 0x000fca0004800000 */
[----:B------:R-:W-:Y:S02]  /*2380*/  IMAD.IADD R5, R3, 0x1, -R4 ;  /* 0x0000000103057824 */ /* 0x000fe400078e0a04 */
[----:B------:R-:W-:Y:S02]  /*2390*/  IMAD.IADD R3, R4, 0x1, -R3 ;  /* 0x0000000104037824 */ /* 0x000fe400078e0a03 */
[----:B------:R-:W-:Y:S02]  /*23a0*/  IMAD R13, R5, R16, R13 ;  /* 0x00000010050d7224 */ /* 0x000fe400078e020d */
[----:B------:R-:W-:-:S07]  /*23b0*/  IMAD R11, R3, R2, R11 ;  /* 0x00000002030b7224 */ /* 0x000fce00078e020b */
.L_x_34:
[----:B------:R-:W-:Y:S01]  /*23c0*/  VIADD R14, R14, 0x1 ;  /* 0x000000010e0e7836 */ /* 0x000fe20000000000 */
[----:B------:R-:W-:Y:S01]  /*23d0*/  PLOP3.LUT P1, PT, PT, PT, PT, 0x80, 0x8 ;  /* 0x000000000008781c */ /* 0x000fe20003f2f070 */
[----:B------:R-:W-:Y:S02]  /*23e0*/  IMAD.IADD R21, R13, 0x1, R60 ;  /* 0x000000010d157824 */ /* 0x000fe400078e023c */
[----:B------:R-:W-:Y:S01]  /*23f0*/  IMAD.IADD R20, R11, 0x1, R58 ;  /* 0x000000010b147824 */ /* 0x000fe200078e023a */
[----:B------:R-:W-:-:S04]  /*2400*/  ISETP.NE.AND P0, PT, R14, 0x2, PT ;  /* 0x000000020e00780c */ /* 0x000fc80003f05270 */
[----:B------:R-:W-:Y:S02]  /*2410*/  SEL R3, RZ, 0x1, P0 ;  /* 0x00000001ff037807 */ /* 0x000fe40000000000 */
[----:B------:R-:W-:Y:S02]  /*2420*/  SEL R14, R14, RZ, P0 ;  /* 0x000000ff0e0e7207 */ /* 0x000fe40000000000 */
[----:B------:R-:W-:Y:S01]  /*2430*/  LOP3.LUT R12, R12, R3, RZ, 0x3c, !PT ;  /* 0x000000030c0c7212 */ /* 0x000fe200078e3cff */
[----:B------:R-:W-:Y:S06]  /*2440*/  @P2 BRA `(.L_x_35) ;  /* 0xfffffff000402947 */ /* 0x000fec000383ffff */
[----:B------:R-:W-:Y:S01]  /*2450*/  UIADD3 UR4, UPT, UPT, UR4, 0x20, URZ ;  /* 0x0000002004047890 */ /* 0x000fe2000fffe0ff */
[----:B------:R-:W-:-:S03]  /*2460*/  SHF.L.U32 R3, R15, 0x1f, RZ ;  /* 0x0000001f0f037819 */ /* 0x000fc600000006ff */
[----:B------:R-:W-:-:S09]  /*2470*/  ULEA UR5, UR6, UR4, 0x3 ;  /* 0x0000000406057291 */ /* 0x000fd2000f8e18ff */
[----:B------:R-:W1:Y:S02]  /*2480*/  SYNCS.PHASECHK.TRANS64.TRYWAIT P0, [UR5], R3 ;  /* 0x00000003ff0075a7 */ /* 0x000e640008001105 */
[----:B-1----:R-:W-:Y:S05]  /*2490*/  @!P0 BRA `(.L_x_36) ;  /* 0x0000005c00908947 */ /* 0x002fea0003800000 */
.L_x_136:
[----:B------:R-:W-:-:S04]  /*24a0*/  UIADD3 UR6, UPT, UPT, UR6, 0x1, URZ ;  /* 0x0000000106067890 */ /* 0x000fc8000fffe0ff */
[----:B------:R-:W-:-:S04]  /*24b0*/  UISETP.NE.AND UP0, UPT, UR6, 0x4, UPT ;  /* 0x000000040600788c */ /* 0x000fc8000bf05270 */
[----:B------:R-:W-:Y:S02]  /*24c0*/  USEL UR7, URZ, 0x1, UP0 ;  /* 0x00000001ff077887 */ /* 0x000fe40008000000 */
[----:B------:R-:W-:-:S04]  /*24d0*/  USEL UR6, UR6, URZ, UP0 ;  /* 0x000000ff06067287 */ /* 0x000fc80008000000 */
[----:B------:R-:W-:Y:S01]  /*24e0*/  ULEA UR5, UR6, UR4, 0x3 ;  /* 0x0000000406057291 */ /* 0x000fe2000f8e18ff */
[----:B------:R-:W-:-:S04]  /*24f0*/  LOP3.LUT R2, R15, UR7, RZ, 0x3c, !PT ;  /* 0x000000070f027c12 */ /* 0x000fc8000f8e3cff */
[----:B-1----:R-:W-:-:S04]  /*2500*/  SHF.L.U32 R3, R2, 0x1f, RZ ;  /* 0x0000001f02037819 */ /* 0x002fc800000006ff */
[----:B------:R-:W1:Y:S02]  /*2510*/  SYNCS.PHASECHK.TRANS64.TRYWAIT P0, [UR5], R3 ;  /* 0x00000003ff0075a7 */ /* 0x000e640008001105 */
[----:B-1----:R-:W-:Y:S05]  /*2520*/  @!P0 BRA `(.L_x_37) ;  /* 0x0000005c00848947 */ /* 0x002fea0003800000 */
.L_x_138:
        /* <DEDUP_REMOVED lines=9> */
.L_x_140:
[----:B------:R-:W-:-:S04]  /*25c0*/  UIADD3 UR6, UPT, UPT, UR6, 0x1, URZ ;  /* 0x0000000106067890 */ /* 0x000fc8000fffe0ff */
[----:B------:R-:W-:-:S04]  /*25d0*/  UISETP.NE.AND UP0, UPT, UR6, 0x4, UPT ;  /* 0x000000040600788c */ /* 0x000fc8000bf05270 */
[----:B------:R-:W-:Y:S02]  /*25e0*/  USEL UR5, URZ, 0x1, UP0 ;  /* 0x00000001ff057887 */ /* 0x000fe40008000000 */
[----:B------:R-:W-:-:S04]  /*25f0*/  USEL UR6, UR6, URZ, UP0 ;  /* 0x000000ff06067287 */ /* 0x000fc80008000000 */
[----:B------:R-:W-:Y:S01]  /*2600*/  ULEA UR6, UR6, UR4, 0x3 ;  /* 0x0000000406067291 */ /* 0x000fe2000f8e18ff */
[----:B-1----:R-:W-:-:S04]  /*2610*/  LOP3.LUT R3, R2, UR5, RZ, 0x3c, !PT ;  /* 0x0000000502037c12 */ /* 0x002fc8000f8e3cff */
[----:B------:R-:W-:Y:S01]  /*2620*/  SHF.L.U32 R3, R3, 0x1f, RZ ;  /* 0x0000001f03037819 */ /* 0x000fe200000006ff */
[----:B----4-:R-:W-:-:S07]  /*2630*/  IMAD.U32 R0, RZ, RZ, UR6 ;  /* 0x00000006ff007e24 */ /* 0x010fce000f8e00ff */
.L_x_39:
[----:B-1----:R1:W2:Y:S02]  /*2640*/  SYNCS.PHASECHK.TRANS64.TRYWAIT P0, [R0+URZ], R3 ;  /* 0x00000003000075a7 */ /* 0x0022a400080011ff */
[----:B--2---:R-:W-:Y:S05]  /*2650*/  @!P0 NANOSLEEP.SYNCS 0x989680 ;  /* 0x009896800000895d */ /* 0x004fea0003900000 */
[----:B------:R-:W2:Y:S02]  /*2660*/  @!P0 SYNCS.PHASECHK.TRANS64 P0, [R0+URZ], R3 ;  /* 0x00000003000085a7 */ /* 0x000ea400080010ff */
[----:B--2---:R-:W-:Y:S05]  /*2670*/  @P0 EXIT ;  /* 0x000000000000094d */ /* 0x004fea0003800000 */
[----:B------:R-:W-:Y:S05]  /*2680*/  BRA `(.L_x_39) ;  /* 0xfffffffc00ec7947 */ /* 0x000fea000383ffff */
.L_x_17:
[----:B------:R-:W-:-:S04]  /*2690*/  UISETP.NE.AND UP1, UPT, UR37, URZ, UPT ;  /* 0x000000ff2500728c */ /* 0x000fc8000bf25270 */
[----:B------:R-:W-:-:S09]  /*26a0*/  UISETP.NE.OR UP1, UPT, UR8, 0x1, UP1 ;  /* 0x000000010800788c */ /* 0x000fd20008f25670 */
[----:B------:R-:W-:Y:S05]  /*26b0*/  BRA.U UP1, `(.L_x_40) ;  /* 0x0000000501487547 */ /* 0x000fea000b800000 */
[----:B------:R-:W-:Y:S01]  /*26c0*/  ISETP.NE.AND P2, PT, R2, RZ, PT ;  /* 0x000000ff0200720c */ /* 0x000fe20003f45270 */
[----:B------:R-:W-:Y:S01]  /*26d0*/  IMAD.MOV.U32 R12, RZ, RZ, 0x1 ;  /* 0x00000001ff0c7424 */ /* 0x000fe200078e00ff */
[----:B------:R-:W-:Y:S02]  /*26e0*/  CS2R R10, SRZ ;  /* 0x00000000000a7805 */ /* 0x000fe4000001ff00 */
[----:B------:R-:W-:Y:S01]  /*26f0*/  CS2R R8, SRZ ;  /* 0x0000000000087805 */ /* 0x000fe2000001ff00 */
[----:B------:R-:W-:Y:S01]  /*2700*/  UMOV UR4, 0x400 ;  /* 0x0000040000047882 */ /* 0x000fe20000000000 */
[----:B------:R-:W-:Y:S01]  /*2710*/  UMOV UR6, URZ ;  /* 0x000000ff00067c82 */ /* 0x000fe20008000000 */
[----:B------:R-:W-:-:S12]  /*2720*/  ULEA UR37, UR37, UR4, 0x18 ;  /* 0x0000000425257291 */ /* 0x000fd8000f8ec0ff */
.L_x_44:
[----:B------:R-:W-:Y:S02]  /*2730*/  LEA R0, R8, UR37, 0x3 ;  /* 0x0000002508007c11 */ /* 0x000fe4000f8e18ff */
[----:B------:R-:W-:-:S03]  /*2740*/  SHF.L.U32 R5, R9, 0x1f, RZ ;  /* 0x0000001f09057819 */ /* 0x000fc600000006ff */
[----:B------:R-:W-:Y:S01]  /*2750*/  VIADD R4, R0, 0x100 ;  /* 0x0000010000047836 */ /* 0x000fe20000000000 */
[----:B------:R-:W1:Y:S02]  /*2760*/  SYNCS.PHASECHK.TRANS64.TRYWAIT P0, [R0+URZ+0xf0], R5 ;  /* 0x0000f005000075a7 */ /* 0x000e6400080011ff */
[----:B-1----:R-:W-:Y:S05]  /*2770*/  @!P0 BRA `(.L_x_41) ;  /* 0x0000005c00208947 */ /* 0x002fea0003800000 */
.L_x_141:
[----:B------:R-:W-:Y:S01]  /*2780*/  ULEA UR5, UR6, UR37, 0x3 ;  /* 0x0000002506057291 */ /* 0x000fe2000f8e18ff */
[----:B------:R-:W-:Y:S02]  /*2790*/  PRMT R4, RZ, 0x654, R4 ;  /* 0x00000654ff047816 */ /* 0x000fe40000000004 */
[----:B-1----:R-:W-:Y:S01]  /*27a0*/  SHF.L.U32 R5, R12, 0x1f, RZ ;  /* 0x0000001f0c057819 */ /* 0x002fe200000006ff */
[----:B------:R-:W-:Y:S01]  /*27b0*/  UIADD3 UR4, UPT, UPT, UR5, 0x90, URZ ;  /* 0x0000009005047890 */ /* 0x000fe2000fffe0ff */
[----:B------:R1:W-:Y:S05]  /*27c0*/  SYNCS.ARRIVE.TRANS64.RED.A1T0 RZ, [R4+URZ], RZ ;  /* 0x000000ff04ff79a7 */ /* 0x0003ea00081004ff */
[----:B------:R-:W-:Y:S01]  /*27d0*/  IMAD.U32 R7, RZ, RZ, UR4 ;  /* 0x00000004ff077e24 */ /* 0x000fe2000f8e00ff */
[----:B------:R-:W2:Y:S04]  /*27e0*/  SYNCS.PHASECHK.TRANS64.TRYWAIT P0, [UR5+0xa0], R5 ;  /* 0x0000a005ff0075a7 */ /* 0x000ea80008001105 */
[----:B------:R-:W-:Y:S01]  /*27f0*/  PRMT R6, R2, 0x654, R7 ;  /* 0x0000065402067816 */ /* 0x000fe20000000007 */
[----:B-1----:R-:W-:Y:S01]  /*2800*/  @!P2 IMAD.MOV.U32 R4, RZ, RZ, 0x10 ;  /* 0x00000010ff04a424 */ /* 0x002fe200078e00ff */
[----:B--2---:R-:W-:Y:S06]  /*2810*/  @!P0 BRA `(.L_x_42) ;  /* 0x0000005c000c8947 */ /* 0x004fec0003800000 */
.L_x_143:
[----:B------:R-:W-:Y:S01]  /*2820*/  ULEA UR4, UR6, UR37, 0x4 ;  /* 0x0000002506047291 */ /* 0x000fe2000f8e20ff */
[----:B------:R-:W-:Y:S01]  /*2830*/  SEL R3, R6, R3, !P2 ;  /* 0x0000000306037207 */ /* 0x000fe20005000000 */
[----:B------:R-:W-:Y:S01]  /*2840*/  UIADD3 UR5, UPT, UPT, UR5, 0x90, URZ ;  /* 0x0000009005057890 */ /* 0x000fe2000fffe0ff */
[----:B-1----:R-:W-:Y:S01]  /*2850*/  LEA R0, R11, UR37, 0x3 ;  /* 0x000000250b007c11 */ /* 0x002fe2000f8e18ff */
[----:B------:R-:W-:Y:S01]  /*2860*/  UIADD3 UR4, UPT, UPT, UR4, 0x120, URZ ;  /* 0x0000012004047890 */ /* 0x000fe2000fffe0ff */
[----:B------:R-:W-:Y:S01]  /*2870*/  SHF.L.U32 R5, R10, 0x1f, RZ ;  /* 0x0000001f0a057819 */ /* 0x000fe200000006ff */
[----:B------:R1:W-:Y:S01]  /*2880*/  @!P2 SYNCS.ARRIVE.TRANS64.RED RZ, [R3+URZ], R4 ;  /* 0x0000000403ffa9a7 */ /* 0x0003e200080004ff */
[----:B------:R-:W-:Y:S01]  /*2890*/  UIADD3 UR6, UPT, UPT, UR6, 0x1, URZ ;  /* 0x0000000106067890 */ /* 0x000fe2000fffe0ff */
[----:B------:R-:W-:-:S03]  /*28a0*/  VIADD R8, R8, 0x1 ;  /* 0x0000000108087836 */ /* 0x000fc60000000000 */
[----:B------:R-:W-:Y:S02]  /*28b0*/  UISETP.NE.AND UP0, UPT, UR6, 0x2, UPT ;  /* 0x000000020600788c */ /* 0x000fe4000bf05270 */
[----:B------:R-:W-:Y:S06]  /*28c0*/  UGETNEXTWORKID.BROADCAST [UR4], [UR5] ;  /* 0x00000000040073ca */ /* 0x000fec0008000100 */
[----:B------:R-:W-:Y:S01]  /*28d0*/  USEL UR4, URZ, 0x1, UP0 ;  /* 0x00000001ff047887 */ /* 0x000fe20008000000 */
[----:B------:R-:W-:Y:S01]  /*28e0*/  ISETP.NE.AND P0, PT, R8, 0x2, PT ;  /* 0x000000020800780c */ /* 0x000fe20003f05270 */
[----:B------:R-:W-:Y:S01]  /*28f0*/  USEL UR6, UR6, URZ, UP0 ;  /* 0x000000ff06067287 */ /* 0x000fe20008000000 */
[----:B------:R-:W2:Y:S03]  /*2900*/  SYNCS.PHASECHK.TRANS64.TRYWAIT P1, [R0+URZ+0x90], R5 ;  /* 0x00009005000075a7 */ /* 0x000ea600080211ff */
[----:B------:R-:W-:Y:S01]  /*2910*/  LOP3.LUT R12, R12, UR4, RZ, 0x3c, !PT ;  /* 0x000000040c0c7c12 */ /* 0x000fe2000f8e3cff */
[----:B-12---:R-:W-:Y:S07]  /*2920*/  @!P1 BRA `(.L_x_43) ;  /* 0x0000005800e09947 */ /* 0x006fee0003800000 */
.L_x_144:
[C---:B------:R-:W-:Y:S01]  /*2930*/  LEA R4, R11.reuse, UR37, 0x4 ;  /* 0x000000250b047c11 */ /* 0x040fe2000f8e20ff */
[----:B-1----:R-:W-:Y:S01]  /*2940*/  VIADD R0, R0, 0xa0 ;  /* 0x000000a000007836 */ /* 0x002fe20000000000 */
[----:B------:R-:W-:Y:S01]  /*2950*/  SEL R8, R8, RZ, P0 ;  /* 0x000000ff08087207 */ /* 0x000fe20000000000 */
[----:B------:R-:W-:-:S03]  /*2960*/  VIADD R11, R11, 0x1 ;  /* 0x000000010b0b7836 */ /* 0x000fc60000000000 */
[----:B------:R-:W1:Y:S01]  /*2970*/  LDS.128 R4, [R4+0x120] ;  /* 0x0001200004047984 */ /* 0x000e620000000c00 */
[----:B------:R-:W-:Y:S02]  /*2980*/  PRMT R0, RZ, 0x654, R0 ;  /* 0x00000654ff007816 */ /* 0x000fe40000000000 */
[C---:B------:R-:W-:Y:S01]  /*2990*/  ISETP.NE.AND P1, PT, R11.reuse, 0x2, PT ;  /* 0x000000020b00780c */ /* 0x040fe20003f25270 */
[----:B------:R-:W-:Y:S01]  /*29a0*/  @!PT LDS RZ, [RZ] ;  /* 0x00000000fffff984 */ /* 0x000fe20000000800 */
[----:B------:R-:W-:Y:S01]  /*29b0*/  @!PT LDS RZ, [RZ] ;  /* 0x00000000fffff984 */ /* 0x000fe20000000800 */
[----:B------:R-:W-:Y:S01]  /*29c0*/  @!PT LDS RZ, [RZ] ;  /* 0x00000000fffff984 */ /* 0x000fe20000000800 */
[----:B------:R-:W-:Y:S01]  /*29d0*/  @!PT LDS RZ, [RZ] ;  /* 0x00000000fffff984 */ /* 0x000fe20000000800 */
[----:B------:R2:W-:Y:S06]  /*29e0*/  MEMBAR.ALL.CTA ;  /* 0x0000000000007992 */ /* 0x0005ec0000008000 */
[----:B--2---:R-:W2:Y:S01]  /*29f0*/  FENCE.VIEW.ASYNC.S ;  /* 0x00000000000073c6 */ /* 0x004ea20000000000 */
[----:B------:R-:W-:Y:S01]  /*2a00*/  SEL R11, R11, RZ, P1 ;  /* 0x000000ff0b0b7207 */ /* 0x000fe20000800000 */
[----:B--2---:R2:W-:Y:S01]  /*2a10*/  SYNCS.ARRIVE.TRANS64.RED.A1T0 RZ, [R0+URZ], RZ ;  /* 0x000000ff00ff79a7 */ /* 0x0045e200081004ff */
[----:B-1----:R-:W-:-:S02]  /*2a20*/  LOP3.LUT P3, RZ, R6, 0x1, RZ, 0xc0, !PT ;  /* 0x0000000106ff7812 */ /* 0x002fc4000786c0ff */
[----:B------:R-:W-:-:S04]  /*2a30*/  SEL R5, RZ, 0x1, P1 ;  /* 0x00000001ff057807 */ /* 0x000fc80000800000 */
[----:B------:R-:W-:Y:S02]  /*2a40*/  LOP3.LUT R10, R10, R5, RZ, 0x3c, !PT ;  /* 0x000000050a0a7212 */ /* 0x000fe400078e3cff */
[----:B--2---:R-:W-:-:S04]  /*2a50*/  SEL R0, RZ, 0x1, P0 ;  /* 0x00000001ff007807 */ /* 0x004fc80000000000 */
[----:B------:R-:W-:Y:S01]  /*2a60*/  LOP3.LUT R9, R9, R0, RZ, 0x3c, !PT ;  /* 0x0000000009097212 */ /* 0x000fe200078e3cff */
[----:B------:R-:W-:Y:S06]  /*2a70*/  @P3 BRA `(.L_x_44) ;  /* 0xfffffffc002c3947 */ /* 0x000fec000383ffff */
[----:B------:R-:W-:Y:S01]  /*2a80*/  ULEA UR5, UR6, UR37, 0x3 ;  /* 0x0000002506057291 */ /* 0x000fe2000f8e18ff */
[----:B------:R-:W-:-:S08]  /*2a90*/  SHF.L.U32 R3, R12, 0x1f, RZ ;  /* 0x0000001f0c037819 */ /* 0x000fd000000006ff */
[----:B------:R-:W1:Y:S02]  /*2aa0*/  SYNCS.PHASECHK.TRANS64 P0, [UR5+0xa0], R3 ;  /* 0x0000a003ff0075a7 */ /* 0x000e640008001005 */
[----:B-1----:R-:W-:Y:S05]  /*2ab0*/  @P0 BRA `(.L_x_45) ;  /* 0x0000000000080947 */ /* 0x002fea0003800000 */
[----:B------:R-:W1:Y:S02]  /*2ac0*/  SYNCS.PHASECHK.TRANS64.TRYWAIT P0, [UR5+0xa0], R3 ;  /* 0x0000a003ff0075a7 */ /* 0x000e640008001105 */
[----:B-1----:R-:W-:Y:S05]  /*2ad0*/  @!P0 BRA `(.L_x_46) ;  /* 0x0000005800888947 */ /* 0x002fea0003800000 */
.L_x_45:
[----:B------:R-:W-:-:S04]  /*2ae0*/  UIADD3 UR4, UPT, UPT, UR6, 0x1, URZ ;  /* 0x0000000106047890 */ /* 0x000fc8000fffe0ff */
[----:B------:R-:W-:-:S04]  /*2af0*/  UISETP.NE.AND UP0, UPT, UR4, 0x2, UPT ;  /* 0x000000020400788c */ /* 0x000fc8000bf05270 */
[----:B------:R-:W-:Y:S02]  /*2b00*/  USEL UR7, URZ, 0x1, UP0 ;  /* 0x00000001ff077887 */ /* 0x000fe40008000000 */
[----:B------:R-:W-:-:S04]  /*2b10*/  USEL UR4, UR4, URZ, UP0 ;  /* 0x000000ff04047287 */ /* 0x000fc80008000000 */
[----:B------:R-:W-:Y:S01]  /*2b20*/  ULEA UR4, UR4, UR37, 0x3 ;  /* 0x0000002504047291 */ /* 0x000fe2000f8e18ff */
[----:B-1----:R-:W-:-:S04]  /*2b30*/  LOP3.LUT R3, R12, UR7, RZ, 0x3c, !PT ;  /* 0x000000070c037c12 */ /* 0x002fc8000f8e3cff */
[----:B------:R-:W-:-:S04]  /*2b40*/  SHF.L.U32 R0, R3, 0x1f, RZ ;  /* 0x0000001f03007819 */ /* 0x000fc800000006ff */
[----:B------:R-:W1:Y:S02]  /*2b50*/  SYNCS.PHASECHK.TRANS64 P0, [UR4+0xa0], R0 ;  /* 0x0000a000ff0075a7 */ /* 0x000e640008001004 */
[----:B-1----:R-:W-:Y:S05]  /*2b60*/  @P0 EXIT ;  /* 0x000000000000094d */ /* 0x002fea0003800000 */
[----:B------:R-:W-:Y:S02]  /*2b70*/  SHF.L.U32 R3, R3, 0x1f, RZ ;  /* 0x0000001f03037819 */ /* 0x000fe400000006ff */
[----:B------:R-:W-:-:S07]  /*2b80*/  MOV R0, UR4 ;  /* 0x0000000400007c02 */ /* 0x000fce0008000f00 */
.L_x_47:
[----:B-1----:R1:W2:Y:S02]  /*2b90*/  SYNCS.PHASECHK.TRANS64.TRYWAIT P0, [R0+URZ+0xa0], R3 ;  /* 0x0000a003000075a7 */ /* 0x0022a400080011ff */
[----:B--2---:R-:W-:Y:S05]  /*2ba0*/  @!P0 NANOSLEEP.SYNCS 0x989680 ;  /* 0x009896800000895d */ /* 0x004fea0003900000 */
[----:B------:R-:W2:Y:S02]  /*2bb0*/  @!P0 SYNCS.PHASECHK.TRANS64 P0, [R0+URZ+0xa0], R3 ;  /* 0x0000a003000085a7 */ /* 0x000ea400080010ff */
[----:B--2---:R-:W-:Y:S05]  /*2bc0*/  @P0 EXIT ;  /* 0x000000000000094d */ /* 0x004fea0003800000 */
[----:B------:R-:W-:Y:S05]  /*2bd0*/  BRA `(.L_x_47) ;  /* 0xfffffffc00ec7947 */ /* 0x000fea000383ffff */
.L_x_40:
[----:B------:R-:W-:-:S09]  /*2be0*/  UISETP.NE.AND UP1, UPT, UR8, URZ, UPT ;  /* 0x000000ff0800728c */ /* 0x000fd2000bf25270 */
[----:B------:R-:W-:Y:S05]  /*2bf0*/  BRA.U UP1, `(.L_x_48) ;  /* 0x00000011013c7547 */ /* 0x000fea000b800000 */
[----:B------:R-:W-:Y:S01]  /*2c00*/  UMOV UR4, 0x40 ;  /* 0x0000004000047882 */ /* 0x000fe20000000000 */
[----:B------:R-:W-:Y:S01]  /*2c10*/  NOP ;  /* 0x0000000000007918 */ /* 0x000fe20000000000 */
[----:B------:R-:W-:Y:S01]  /*2c20*/  ULEA UR4, UR37, UR4, 0x18 ;  /* 0x0000000425047291 */ /* 0x000fe2000f8ec0ff */
[----:B------:R-:W-:Y:S02]  /*2c30*/  UMOV UR5, 0x400 ;  /* 0x0000040000057882 */ /* 0x000fe40000000000 */
[----:B------:R-:W-:-:S06]  /*2c40*/  ULEA UR37, UR37, UR5, 0x18 ;  /* 0x0000000525257291 */ /* 0x000fcc000f8ec0ff */
[----:B------:R-:W1:Y:S02]  /*2c50*/  LDS.U8 R0, [UR4+0x1c] ;  /* 0x00001c04ff007984 */ /* 0x000e640008000000 */
[----:B-1----:R-:W-:-:S13]  /*2c60*/  ISETP.NE.AND P0, PT, R0, RZ, PT ;  /* 0x000000ff0000720c */ /* 0x002fda0003f05270 */
[----:B------:R-:W-:Y:S05]  /*2c70*/  @P0 BRA `(.L_x_49) ;  /* 0x0000000000580947 */ /* 0x000fea0003800000 */
[----:B------:R-:W-:-:S13]  /*2c80*/  ELECT P0, URZ, PT ;  /* 0x0000000000ff782f */ /* 0x000fda0003800000 */
[----:B------:R-:W-:Y:S05]  /*2c90*/  @!P0 BRA `(.L_x_50) ;  /* 0x0000000000608947 */ /* 0x000fea0003800000 */
[----:B------:R-:W-:Y:S01]  /*2ca0*/  UMOV UR5, 0x10 ;  /* 0x0000001000057882 */ /* 0x000fe20000000000 */
[----:B------:R-:W-:Y:S01]  /*2cb0*/  HFMA2 R0, -RZ, RZ, 0, 5.9604644775390625e-08 ;  /* 0x00000001ff007431 */ /* 0x000fe200000001ff */
[----:B------:R-:W-:-:S03]  /*2cc0*/  MOV R2, 0xffff ;  /* 0x0000ffff00027802 */ /* 0x000fc60000000f00 */
[----:B------:R-:W-:Y:S04]  /*2cd0*/  DEPBAR.LE SB1, 0x36 ;  /* 0x00009d800000791a */ /* 0x000fe80000000000 */
[----:B------:R-:W1:Y:S02]  /*2ce0*/  UTCATOMSWS.FIND_AND_SET.ALIGN UP0, UR5, UR5 ;  /* 0x00000005000575e3 */ /* 0x000e640008000800 */
[----:B-1----:R-:W-:Y:S01]  /*2cf0*/  MOV R3, UR5 ;  /* 0x0000000500037c02 */ /* 0x002fe20008000f00 */
[----:B------:R-:W-:Y:S06]  /*2d00*/  BRA.U UP0, `(.L_x_51) ;  /* 0x0000000100187547 */ /* 0x000fec000b800000 */
.L_x_52:
[----:B------:R-:W-:Y:S05]  /*2d10*/  NANOSLEEP 0x64 ;  /* 0x000000640000795d */ /* 0x000fea0003800000 */
[----:B------:R-:W-:-:S05]  /*2d20*/  UMOV UR5, 0x10 ;  /* 0x0000001000057882 */ /* 0x000fca0000000000 */
[----:B------:R-:W-:Y:S04]  /*2d30*/  DEPBAR.LE SB1, 0x36 ;  /* 0x00009d800000791a */ /* 0x000fe80000000000 */
[----:B------:R-:W1:Y:S02]  /*2d40*/  UTCATOMSWS.FIND_AND_SET.ALIGN UP0, UR5, UR5 ;  /* 0x00000005000575e3 */ /* 0x000e640008000800 */
[----:B-1----:R-:W-:Y:S01]  /*2d50*/  MOV R3, UR5 ;  /* 0x0000000500037c02 */ /* 0x002fe20008000f00 */
[----:B------:R-:W-:Y:S05]  /*2d60*/  BRA.U !UP0, `(.L_x_52) ;  /* 0xfffffffd08e87547 */ /* 0x000fea000b83ffff */
.L_x_51:
[-C--:B------:R-:W-:Y:S02]  /*2d70*/  SHF.L.U32 R2, R2, R3.reuse, RZ ;  /* 0x0000000302027219 */ /* 0x080fe400000006ff */
[----:B------:R-:W-:Y:S01]  /*2d80*/  SHF.L.U32 R0, R0, R3, RZ ;  /* 0x0000000300007219 */ /* 0x000fe200000006ff */
[----:B------:R-:W-:Y:S02]  /*2d90*/  IMAD.SHL.U32 R3, R3, 0x20, RZ ;  /* 0x0000002003037824 */ /* 0x000fe400078e00ff */
[----:B------:R1:W-:Y:S04]  /*2da0*/  ATOMS.OR RZ, [UR4+0x14], R2 ;  /* 0x00001402ffff798c */ /* 0x0003e8000b000004 */
[----:B------:R1:W-:Y:S04]  /*2db0*/  ATOMS.OR RZ, [UR4+0x18], R0 ;  /* 0x00001800ffff798c */ /* 0x0003e8000b000004 */
[----:B------:R1:W-:Y:S01]  /*2dc0*/  STS [UR37+0x140], R3 ;  /* 0x00014003ff007988 */ /* 0x0003e20008000825 */
[----:B------:R-:W-:Y:S05]  /*2dd0*/  BRA `(.L_x_50) ;  /* 0x0000000000107947 */ /* 0x000fea0003800000 */
.L_x_49:
[----:B------:R-:W-:Y:S02]  /*2de0*/  MOV R0, 0xffffffff ;  /* 0xffffffff00007802 */ /* 0x000fe40000000f00 */
[----:B------:R-:W-:-:S03]  /*2df0*/  MOV R2, 0x2e20 ;  /* 0x00002e2000027802 */ /* 0x000fc60000000f00 */
[----:B------:R1:W-:Y:S04]  /*2e00*/  STS [UR37+0x140], R0 ;  /* 0x00014000ff007988 */ /* 0x0003e80008000825 */
[----:B-1-3-5:R-:W-:Y:S05]  /*2e10*/  CALL.REL.NOINC `($__internal_1_$__cuda_sm10x_tcgen05_guardrail_trap_phase_invalid_during_alloc) ;  /* 0x0000005c00d07944 */ /* 0x02afea0003c00000 */
.L_x_50:
[----:B------:R-:W-:Y:S05]  /*2e20*/  WARPSYNC.ALL ;  /* 0x0000000000007948 */ /* 0x000fea0003800000 */
[----:B------:R-:W2:Y:S01]  /*2e30*/  S2UR UR5, SR_CgaCtaId ;  /* 0x00000000000579c3 */ /* 0x000ea20000008800 */
[----:B------:R-:W-:Y:S01]  /*2e40*/  UMOV UR4, 0x400 ;  /* 0x0000040000047882 */ /* 0x000fe20000000000 */
[----:B------:R-:W-:-:S06]  /*2e50*/  NOP ;  /* 0x0000000000007918 */ /* 0x000fcc0000000000 */
[----:B------:R-:W-:Y:S06]  /*2e60*/  BAR.ARV 0x6, 0xa0 ;  /* 0x0182800000007b1d */ /* 0x000fec0000002000 */
[----:B------:R-:W4:Y:S01]  /*2e70*/  LDCU UR7, c[0x0][0x38c] ;  /* 0x00007180ff0777ac */ /* 0x000f220008000800 */
[----:B------:R-:W-:Y:S01]  /*2e80*/  IMAD.MOV.U32 R11, RZ, RZ, 0x1 ;  /* 0x00000001ff0b7424 */ /* 0x000fe200078e00ff */
[----:B------:R-:W-:Y:S01]  /*2e90*/  CS2R R8, SRZ ;  /* 0x0000000000087805 */ /* 0x000fe2000001ff00 */
[----:B------:R-:W-:Y:S01]  /*2ea0*/  IMAD.MOV.U32 R10, RZ, RZ, RZ ;  /* 0x000000ffff0a7224 */ /* 0x000fe200078e00ff */
[----:B------:R-:W3:Y:S01]  /*2eb0*/  LDCU UR6, c[0x0][0x38c] ;  /* 0x00007180ff0677ac */ /* 0x000ee20008000800 */
[----:B------:R-:W-:Y:S01]  /*2ec0*/  UMOV UR15, URZ ;  /* 0x000000ff000f7c82 */ /* 0x000fe20008000000 */
[----:B------:R-:W-:Y:S01]  /*2ed0*/  UMOV UR14, URZ ;  /* 0x000000ff000e7c82 */ /* 0x000fe20008000000 */
[----:B--2---:R-:W-:Y:S01]  /*2ee0*/  ULEA UR5, UR5, UR4, 0x18 ;  /* 0x0000000405057291 */ /* 0x004fe2000f8ec0ff */
[----:B------:R-:W-:Y:S01]  /*2ef0*/  UMOV UR32, 0x0 ;  /* 0x0000000000207882 */ /* 0x000fe20000000000 */
[----:B------:R-:W-:-:S02]  /*2f00*/  UMOV UR33, 0x4200490 ;  /* 0x0420049000217882 */ /* 0x000fc40000000000 */
[----:B------:R-:W-:Y:S02]  /*2f10*/  UIADD3 UR9, UPT, UPT, UR5, 0x4400, URZ ;  /* 0x0000440005097890 */ /* 0x000fe4000fffe0ff */
[----:B------:R-:W-:Y:S02]  /*2f20*/  UIADD3 UR10, UPT, UPT, UR5, 0x14400, URZ ;  /* 0x00014400050a7890 */ /* 0x000fe4000fffe0ff */
[----:B----4-:R-:W-:Y:S01]  /*2f30*/  UIADD3 UR7, UPT, UPT, UR7, 0x7f, URZ ;  /* 0x0000007f07077890 */ /* 0x010fe2000fffe0ff */
[----:B-1----:R-:W1:Y:S01]  /*2f40*/  LDS R0, [UR5+0x140] ;  /* 0x00014005ff007984 */ /* 0x002e620008000800 */
[----:B------:R-:W-:Y:S02]  /*2f50*/  USHF.R.U32.HI UR9, URZ, 0x4, UR9 ;  /* 0x00000004ff097899 */ /* 0x000fe40008011609 */
[----:B------:R-:W-:Y:S02]  /*2f60*/  USHF.R.S32.HI UR4, URZ, 0x1f, UR7 ;  /* 0x0000001fff047899 */ /* 0x000fe40008011407 */
[----:B------:R-:W-:-:S02]  /*2f70*/  USHF.R.U32.HI UR10, URZ, 0x4, UR10 ;  /* 0x00000004ff0a7899 */ /* 0x000fc4000801160a */
[----:B------:R-:W-:Y:S02]  /*2f80*/  ULEA.HI UR4, UR4, UR7, URZ, 0x7 ;  /* 0x0000000704047291 */ /* 0x000fe4000f8f38ff */
[----:B------:R-:W-:Y:S02]  /*2f90*/  ULOP3.LUT UR9, UR9, 0x3fff, URZ, 0xc0, !UPT ;  /* 0x00003fff09097892 */ /* 0x000fe4000f8ec0ff */
[----:B------:R-:W-:Y:S02]  /*2fa0*/  USHF.R.S32.HI UR4, URZ, 0x7, UR4 ;  /* 0x00000007ff047899 */ /* 0x000fe40008011404 */
[----:B------:R-:W-:Y:S02]  /*2fb0*/  ULOP3.LUT UR10, UR10, 0x3fff, URZ, 0xc0, !UPT ;  /* 0x00003fff0a0a7892 */ /* 0x000fe4000f8ec0ff */
[----:B------:R-:W-:Y:S01]  /*2fc0*/  UISETP.LT.AND UP0, UPT, UR4, 0x1, UPT ;  /* 0x000000010400788c */ /* 0x000fe2000bf01270 */
[----:B------:R-:W-:Y:S01]  /*2fd0*/  UMOV UR30, 0x0 ;  /* 0x00000000001e7882 */ /* 0x000fe20000000000 */
[----:B------:R-:W-:-:S02]  /*2fe0*/  UMOV UR31, 0x4200490 ;  /* 0x04200490001f7882 */ /* 0x000fc40000000000 */
[----:B------:R-:W-:Y:S01]  /*2ff0*/  USEL UR8, UR4, 0x1, !UP0 ;  /* 0x0000000104087887 */ /* 0x000fe2000c000000 */
[----:B------:R-:W-:Y:S01]  /*3000*/  UMOV UR28, 0x0 ;  /* 0x00000000001c7882 */ /* 0x000fe20000000000 */
[----:B------:R-:W-:Y:S01]  /*3010*/  UMOV UR29, 0x4200490 ;  /* 0x04200490001d7882 */ /* 0x000fe20000000000 */
[----:B------:R-:W-:Y:S01]  /*3020*/  UMOV UR26, 0x0 ;  /* 0x00000000001a7882 */ /* 0x000fe20000000000 */
[----:B------:R-:W-:Y:S01]  /*3030*/  UMOV UR27, 0x4200490 ;  /* 0x04200490001b7882 */ /* 0x000fe20000000000 */
[----:B------:R-:W-:Y:S01]  /*3040*/  UMOV UR24, 0x0 ;  /* 0x0000000000187882 */ /* 0x000fe20000000000 */
[----:B------:R-:W-:Y:S01]  /*3050*/  UMOV UR25, 0x4200490 ;  /* 0x0420049000197882 */ /* 0x000fe20000000000 */
[----:B------:R-:W-:Y:S01]  /*3060*/  UMOV UR22, 0x0 ;  /* 0x0000000000167882 */ /* 0x000fe20000000000 */
[----:B------:R-:W-:Y:S01]  /*3070*/  UMOV UR23, 0x4200490 ;  /* 0x0420049000177882 */ /* 0x000fe20000000000 */
[----:B------:R-:W-:Y:S02]  /*3080*/  ULOP3.LUT UR9, UR9, 0x10000, URZ, 0xfc, !UPT ;  /* 0x0001000009097892 */ /* 0x000fe4000f8efcff */
[----:B------:R-:W-:-:S02]  /*3090*/  ULOP3.LUT UR10, UR10, 0x10000, URZ, 0xfc, !UPT ;  /* 0x000100000a0a7892 */ /* 0x000fc4000f8efcff */
[----:B------:R-:W-:Y:S02]  /*30a0*/  UIADD3 UR8, UPT, UPT, -UR8, URZ, URZ ;  /* 0x000000ff08087290 */ /* 0x000fe4000fffe1ff */
[----:B---3--:R-:W-:Y:S01]  /*30b0*/  UISETP.GE.AND UP3, UPT, UR6, 0x1, UPT ;  /* 0x000000010600788c */ /* 0x008fe2000bf66270 */
[----:B------:R-:W-:Y:S01]  /*30c0*/  UMOV UR20, 0x0 ;  /* 0x0000000000147882 */ /* 0x000fe20000000000 */
[----:B------:R-:W-:Y:S01]  /*30d0*/  UMOV UR21, 0x4200490 ;  /* 0x0420049000157882 */ /* 0x000fe20000000000 */
[----:B------:R-:W-:Y:S01]  /*30e0*/  UMOV UR18, 0x0 ;  /* 0x0000000000127882 */ /* 0x000fe20000000000 */
[----:B-1----:R-:W-:Y:S01]  /*30f0*/  R2UR UR16, R0 ;  /* 0x00000000001072ca */ /* 0x002fe200000e0000 */
[----:B------:R-:W-:-:S14]  /*3100*/  UMOV UR19, 0x4200490 ;  /* 0x0420049000137882 */ /* 0x000fdc0000000000 */
.L_x_59:
[----:B------:R-:W-:Y:S02]  /*3110*/  LEA R0, R10, UR5, 0x3 ;  /* 0x000000050a007c11 */ /* 0x000fe4000f8e18ff */
[----:B------:R-:W-:Y:S02]  /*3120*/  SHF.L.U32 R5, R9, 0x1f, RZ ;  /* 0x0000001f09057819 */ /* 0x000fe400000006ff */
[----:B------:R-:W-:Y:S01]  /*3130*/  PLOP3.LUT P0, PT, PT, PT, UP3, 0x80, 0x8 ;  /* 0x000000000008781c */ /* 0x000fe20003f0f038 */
[----:B------:R-:W-:Y:S01]  /*3140*/  VIADD R3, R0, 0xa0 ;  /* 0x000000a000037836 */ /* 0x000fe20000000000 */
[----:B-1----:R-:W1:Y:S02]  /*3150*/  SYNCS.PHASECHK.TRANS64.TRYWAIT P1, [R0+URZ+0x90], R5 ;  /* 0x00009005000075a7 */ /* 0x002e6400080211ff */
[----:B-1-3--:R-:W-:Y:S09]  /*3160*/  @!P1 BRA `(.L_x_53) ;  /* 0x0000005000fc9947 */ /* 0x00aff20003800000 */
.L_x_146:
[----:B------:R-:W-:Y:S01]  /*3170*/  LEA R4, R10, UR5, 0x4 ;  /* 0x000000050a047c11 */ /* 0x000fe2000f8e20ff */
[----:B------:R-:W-:Y:S01]  /*3180*/  @UP3 ULEA UR7, UR14, UR5, 0x3 ;  /* 0x000000050e073291 */ /* 0x000fe2000f8e18ff */
[----:B------:R-:W-:Y:S01]  /*3190*/  PLOP3.LUT P2, PT, PT, PT, PT, 0x80, 0x8 ;  /* 0x000000000008781c */ /* 0x000fe20003f4f070 */
[----:B------:R-:W-:Y:S01]  /*31a0*/  ULEA UR6, UR15, UR5, 0x3 ;  /* 0x000000050f067291 */ /* 0x000fe2000f8e18ff */
[----:B------:R-:W-:Y:S01]  /*31b0*/  PRMT R3, RZ, 0x654, R3 ;  /* 0x00000654ff037816 */ /* 0x000fe20000000003 */
[----:B------:R-:W-:Y:S01]  /*31c0*/  ULEA.HI UR11, UR15, UR15, URZ, 0x1 ;  /* 0x0000000f0f0b7291 */ /* 0x000fe2000f8f08ff */
[----:B-1----:R-:W1:Y:S01]  /*31d0*/  LDS.128 R4, [R4+0x120] ;  /* 0x0001200004047984 */ /* 0x002e620000000c00 */
[----:B------:R-:W-:Y:S02]  /*31e0*/  @P0 SHF.L.U32 R2, R8, 0x1f, RZ ;  /* 0x0000001f08020819 */ /* 0x000fe400000006ff */
[----:B------:R-:W-:Y:S01]  /*31f0*/  SHF.L.U32 R0, R11, 0x1f, RZ ;  /* 0x0000001f0b007819 */ /* 0x000fe200000006ff */
[----:B------:R-:W-:Y:S01]  /*3200*/  @!PT LDS RZ, [RZ] ;  /* 0x00000000fffff984 */ /* 0x000fe20000000800 */
[----:B------:R-:W-:Y:S01]  /*3210*/  @!PT LDS RZ, [RZ] ;  /* 0x00000000fffff984 */ /* 0x000fe20000000800 */
[----:B------:R-:W-:Y:S01]  /*3220*/  @!PT LDS RZ, [RZ] ;  /* 0x00000000fffff984 */ /* 0x000fe20000000800 */
[----:B------:R-:W-:Y:S01]  /*3230*/  @!PT LDS RZ, [RZ] ;  /* 0x00000000fffff984 */ /* 0x000fe20000000800 */
[----:B------:R2:W-:Y:S06]  /*3240*/  MEMBAR.ALL.CTA ;  /* 0x0000000000007992 */ /* 0x0005ec0000008000 */
[----:B--2---:R-:W2:Y:S02]  /*3250*/  FENCE.VIEW.ASYNC.S ;  /* 0x00000000000073c6 */ /* 0x004ea40000000000 */
[----:B--2---:R2:W-:Y:S01]  /*3260*/  SYNCS.ARRIVE.TRANS64.RED.A1T0 RZ, [R3+URZ], RZ ;  /* 0x000000ff03ff79a7 */ /* 0x0045e200081004ff */
[----:B------:R2:W3:Y:S01]  /*3270*/  @P0 SYNCS.PHASECHK.TRANS64.TRYWAIT P2, [UR7], R2 ;  /* 0x00000002ff0005a7 */ /* 0x0004e20008041107 */
[----:B------:R-:W-:-:S02]  /*3280*/  USHF.L.U32 UR7, UR11, 0x6, URZ ;  /* 0x000000060b077899 */ /* 0x000fc400080006ff */
[----:B------:R-:W-:Y:S01]  /*3290*/  ULOP3.LUT UR11, UR11, 0xffe, URZ, 0xc0, !UPT ;  /* 0x00000ffe0b0b7892 */ /* 0x000fe2000f8ec0ff */
[----:B-1----:R-:W-:Y:S01]  /*32a0*/  LOP3.LUT P1, RZ, R6, 0x1, RZ, 0xc0, !PT ;  /* 0x0000000106ff7812 */ /* 0x002fe2000782c0ff */
[----:B------:R-:W-:Y:S02]  /*32b0*/  ULOP3.LUT UR7, UR7, 0xffffff80, URZ, 0xc0, !UPT ;  /* 0xffffff8007077892 */ /* 0x000fe4000f8ec0ff */
[----:B------:R-:W-:Y:S02]  /*32c0*/  UIADD3 UR11, UPT, UPT, -UR11, UR15, URZ ;  /* 0x0000000f0b0b7290 */ /* 0x000fe4000fffe1ff */
[----:B------:R-:W-:-:S04]  /*32d0*/  UIADD3 UR7, UPT, UPT, UR16, UR7, URZ ;  /* 0x0000000710077290 */ /* 0x000fc8000fffe0ff */
[----:B------:R-:W-:Y:S01]  /*32e0*/  ULEA UR7, UR11, UR7, 0x14 ;  /* 0x000000070b077291 */ /* 0x000fe2000f8ea0ff */
[----:B------:R-:W1:Y:S02]  /*32f0*/  SYNCS.PHASECHK.TRANS64.TRYWAIT P0, [UR6+0xd0], R0 ;  /* 0x0000d000ff0075a7 */ /* 0x000e640008001106 */
[----:B-123--:R-:W-:Y:S09]  /*3300*/  @!P0 BRA `(.L_x_54) ;  /* 0x0000005000a88947 */ /* 0x00eff20003800000 */
.L_x_148:
[----:B------:R-:W-:Y:S01]  /*3310*/  IADD3 R10, PT, PT, R10, 0x1, RZ ;  /* 0x000000010a0a7810 */ /* 0x000fe20007ffe0ff */
[----:B------:R-:W-:Y:S06]  /*3320*/  BRA.U !UP3, `(.L_x_55) ;  /* 0x000000050b107547 */ /* 0x000fec000b800000 */
[----:B------:R-:W-:Y:S01]  /*3330*/  UPLOP3.LUT UP4, UPT, UPT, UPT, UPT, 0x40, 0x4 ;  /* 0x000000000004789c */ /* 0x000fe20003f8e870 */
[----:B------:R-:W-:Y:S01]  /*3340*/  UMOV UR13, UR8 ;  /* 0x00000008000d7c82 */ /* 0x000fe20008000000 */
[----:B------:R-:W-:Y:S01]  /*3350*/  UMOV UR12, UR4 ;  /* 0x00000004000c7c82 */ /* 0x000fe20008000000 */
[----:B------:R-:W-:-:S08]  /*3360*/  UMOV UR17, UR14 ;  /* 0x0000000e00117c82 */ /* 0x000fd00008000000 */
.L_x_58:
[----:B------:R-:W-:Y:S02]  /*3370*/  UIADD3 UR13, UPT, UPT, UR13, 0x1, URZ ;  /* 0x000000010d0d7890 */ /* 0x000fe4000fffe0ff */
[----:B--2---:R-:W-:Y:S02]  /*3380*/  ULEA UR11, UR17, UR5, 0x3 ;  /* 0x00000005110b7291 */ /* 0x004fe4000f8e18ff */
[----:B------:R-:W-:Y:S01]  /*3390*/  UISETP.NE.AND UP0, UPT, UR13, URZ, UPT ;  /* 0x000000ff0d00728c */ /* 0x000fe2000bf05270 */
[----:B---3--:R-:W-:Y:S10]  /*33a0*/  @P2 BRA `(.L_x_56) ;  /* 0x00000000000c2947 */ /* 0x008ff40003800000 */
[----:B-1----:R-:W-:Y:S04]  /*33b0*/  SHF.L.U32 R3, R8, 0x1f, RZ ;  /* 0x0000001f08037819 */ /* 0x002fe800000006ff */
[----:B------:R-:W1:Y:S02]  /*33c0*/  SYNCS.PHASECHK.TRANS64.TRYWAIT P0, [UR11], R3 ;  /* 0x00000003ff0075a7 */ /* 0x000e64000800110b */
[----:B-1----:R-:W-:Y:S05]  /*33d0*/  @!P0 BRA `(.L_x_57) ;  /* 0x00000050008c8947 */ /* 0x002fea0003800000 */
.L_x_56:
[----:B------:R-:W-:Y:S01]  /*33e0*/  UISETP.NE.AND UP1, UPT, UR12, 0x1, UPT ;  /* 0x000000010c00788c */ /* 0x000fe2000bf25270 */
[----:B------:R-:W-:Y:S01]  /*33f0*/  PLOP3.LUT P2, PT, PT, PT, PT, 0x80, 0x8 ;  /* 0x000000000008781c */ /* 0x000fe20003f4f070 */
[----:B------:R-:W-:Y:S02]  /*3400*/  UIADD3 UR14, UPT, UPT, UR17, 0x1, URZ ;  /* 0x00000001110e7890 */ /* 0x000fe4000fffe0ff */
[----:B------:R-:W-:Y:S02]  /*3410*/  ULEA UR64, UR17, UR10, 0xb ;  /* 0x0000000a11407291 */ /* 0x000fe4000f8e58ff */
[----:B------:R-:W-:Y:S01]  /*3420*/  UISETP.NE.AND UP2, UPT, UR14, 0x4, UPT ;  /* 0x000000040e00788c */ /* 0x000fe2000bf45270 */
[----:B------:R-:W-:Y:S01]  /*3430*/  PLOP3.LUT P0, PT, PT, PT, UP1, 0x80, 0x8 ;  /* 0x000000000008781c */ /* 0x000fe20003f0f018 */
[----:B------:R-:W-:Y:S02]  /*3440*/  ULEA UR62, UR17, UR9, 0xa ;  /* 0x00000009113e7291 */ /* 0x000fe4000f8e50ff */
[----:B------:R-:W-:Y:S02]  /*3450*/  USEL UR35, URZ, 0x1, UP2 ;  /* 0x00000001ff237887 */ /* 0x000fe40009000000 */
[----:B------:R-:W-:Y:S02]  /*3460*/  USEL UR14, UR14, URZ, UP2 ;  /* 0x000000ff0e0e7287 */ /* 0x000fe40009000000 */
[----:B------:R-:W-:Y:S02]  /*3470*/  UIADD3 UR60, UPT, UPT, UR64, 0x2, URZ ;  /* 0x00000002403c7890 */ /* 0x000fe4000fffe0ff */
[----:B------:R-:W-:Y:S01]  /*3480*/  @UP1 ULEA UR34, UR14, UR5, 0x3 ;  /* 0x000000050e221291 */ /* 0x000fe2000f8e18ff */
[----:B------:R-:W-:Y:S01]  /*3490*/  LOP3.LUT R8, R8, UR35, RZ, 0x3c, !PT ;  /* 0x0000002308087c12 */ /* 0x000fe2000f8e3cff */
[----:B------:R-:W-:Y:S02]  /*34a0*/  UIADD3 UR58, UPT, UPT, UR62, 0x2, URZ ;  /* 0x000000023e3a7890 */ /* 0x000fe4000fffe0ff */
[----:B------:R-:W-:Y:S01]  /*34b0*/  UIADD3 UR56, UPT, UPT, UR64, 0x4, URZ ;  /* 0x0000000440387890 */ /* 0x000fe2000fffe0ff */
[----:B-1----:R-:W-:Y:S01]  /*34c0*/  @P0 SHF.L.U32 R0, R8, 0x1f, RZ ;  /* 0x0000001f08000819 */ /* 0x002fe200000006ff */
[----:B------:R-:W-:Y:S02]  /*34d0*/  UIADD3 UR54, UPT, UPT, UR62, 0x4, URZ ;  /* 0x000000043e367890 */ /* 0x000fe4000fffe0ff */
[----:B------:R-:W-:Y:S01]  /*34e0*/  UIADD3 UR52, UPT, UPT, UR64, 0x6, URZ ;  /* 0x0000000640347890 */ /* 0x000fe2000fffe0ff */
[----:B------:R2:W3:Y:S01]  /*34f0*/  @P0 SYNCS.PHASECHK.TRANS64.TRYWAIT P2, [UR34], R0 ;  /* 0x00000000ff0005a7 */ /* 0x0004e20008041122 */
[----:B------:R-:W-:Y:S02]  /*3500*/  UIADD3 UR50, UPT, UPT, UR62, 0x6, URZ ;  /* 0x000000063e327890 */ /* 0x000fe4000fffe0ff */
        /* <DEDUP_REMOVED lines=9> */
[----:B------:R-:W-:Y:S01]  /*35a0*/  UIADD3 UR12, UPT, UPT, UR12, -0x1, URZ ;  /* 0xffffffff0c0c7890 */ /* 0x000fe2000fffe0ff */
[----:B------:R-:W-:Y:S01]  /*35b0*/  UMOV UR65, 0x40004040 ;  /* 0x4000404000417882 */ /* 0x000fe20000000000 */
[----:B------:R-:W-:Y:S01]  /*35c0*/  UMOV UR63, 0x40004040 ;  /* 0x40004040003f7882 */ /* 0x000fe20000000000 */
[----:B------:R-:W-:Y:S01]  /*35d0*/  UMOV UR61, 0x40004040 ;  /* 0x40004040003d7882 */ /* 0x000fe20000000000 */
[----:B------:R2:W-:Y:S01]  /*35e0*/  UTCHMMA gdesc[UR62], gdesc[UR64], tmem[UR7], tmem[UR32], idesc[UR33], UP4 ;  /* 0x00ff20403e0075ea */ /* 0x0005e2000a000007 */
[----:B------:R-:W-:Y:S01]  /*35f0*/  UPLOP3.LUT UP4, UPT, UPT, UPT, UPT, 0x80, 0x8 ;  /* 0x000000000008789c */ /* 0x000fe20003f8f070 */
[----:B------:R-:W-:Y:S01]  /*3600*/  UMOV UR59, 0x40004040 ;  /* 0x40004040003b7882 */ /* 0x000fe20000000000 */
[----:B------:R-:W-:Y:S01]  /*3610*/  UMOV UR57, 0x40004040 ;  /* 0x4000404000397882 */ /* 0x000fe20000000000 */
[----:B------:R2:W-:Y:S01]  /*3620*/  UTCHMMA gdesc[UR58], gdesc[UR60], tmem[UR7], tmem[UR30], idesc[UR31], UPT ;  /* 0x00ff1e3c3a0075ea */ /* 0x0005e2000b800007 */
        /* <DEDUP_REMOVED lines=14> */
[----:B------:R-:W-:Y:S01]  /*3710*/  UMOV UR35, 0x40004040 ;  /* 0x4000404000237882 */ /* 0x000fe20000000000 */
[----:B------:R2:W-:Y:S01]  /*3720*/  UTCHMMA gdesc[UR38], gdesc[UR40], tmem[UR7], tmem[UR20], idesc[UR21], UPT ;  /* 0x00ff1428260075ea */ /* 0x0005e2000b800007 */
[----:B------:R2:W-:Y:S01]  /*3730*/  UTCHMMA gdesc[UR34], gdesc[UR36], tmem[UR7], tmem[UR18], idesc[UR19], UPT ;  /* 0x00ff1224220075ea */ /* 0x0005e2000b800007 */
[----:B------:R2:W-:Y:S01]  /*3740*/  UTCBAR [UR11], URZ ;  /* 0x000000ff0b0073e9 */ /* 0x0005e200080000ff */
[----:B------:R-:W-:Y:S01]  /*3750*/  UMOV UR17, UR14 ;  /* 0x0000000e00117c82 */ /* 0x000fe20008000000 */
[----:B------:R-:W-:Y:S05]  /*3760*/  BRA.U UP0, `(.L_x_58) ;  /* 0xfffffffd00007547 */ /* 0x000fea000b83ffff */
.L_x_55:
[----:B------:R-:W-:Y:S01]  /*3770*/  UIADD3 UR15, UPT, UPT, UR15, 0x1, URZ ;  /* 0x000000010f0f7890 */ /* 0x000fe2000fffe0ff */
[C---:B------:R-:W-:Y:S01]  /*3780*/  ISETP.NE.AND P0, PT, R10.reuse, 0x2, PT ;  /* 0x000000020a00780c */ /* 0x040fe20003f05270 */
[----:B--2---:R-:W-:Y:S02]  /*3790*/  UIADD3 UR7, UPT, UPT, UR6, 0xb0, URZ ;  /* 0x000000b006077890 */ /* 0x004fe4000fffe0ff */
[----:B------:R-:W-:Y:S01]  /*37a0*/  UISETP.NE.AND UP0, UPT, UR15, 0x4, UPT ;  /* 0x000000040f00788c */ /* 0x000fe2000bf05270 */
[----:B-1----:R-:W-:Y:S02]  /*37b0*/  SEL R0, RZ, 0x1, P0 ;  /* 0x00000001ff007807 */ /* 0x002fe40000000000 */
[----:B------:R-:W-:Y:S01]  /*37c0*/  SEL R10, R10, RZ, P0 ;  /* 0x000000ff0a0a7207 */ /* 0x000fe20000000000 */
[----:B------:R-:W-:Y:S01]  /*37d0*/  USEL UR6, URZ, 0x1, UP0 ;  /* 0x00000001ff067887 */ /* 0x000fe20008000000 */
[----:B------:R-:W-:Y:S01]  /*37e0*/  LOP3.LUT R9, R9, R0, RZ, 0x3c, !PT ;  /* 0x0000000009097212 */ /* 0x000fe200078e3cff */
[----:B------:R-:W-:Y:S01]  /*37f0*/  USEL UR15, UR15, URZ, UP0 ;  /* 0x000000ff0f0f7287 */ /* 0x000fe20008000000 */
[----:B------:R1:W-:Y:S03]  /*3800*/  UTCBAR [UR7], URZ ;  /* 0x000000ff070073e9 */ /* 0x0003e600080000ff */
[----:B------:R-:W-:Y:S01]  /*3810*/  LOP3.LUT R11, R11, UR6, RZ, 0x3c, !PT ;  /* 0x000000060b0b7c12 */ /* 0x000fe2000f8e3cff */
[----:B------:R-:W-:Y:S07]  /*3820*/  @P1 BRA `(.L_x_59) ;  /* 0xfffffff800381947 */ /* 0x000fee000383ffff */
[----:B------:R-:W2:Y:S01]  /*3830*/  S2UR UR4, SR_CgaCtaId ;  /* 0x00000000000479c3 */ /* 0x000ea20000008800 */
[----:B------:R-:W-:Y:S01]  /*3840*/  ELECT P0, URZ, PT ;  /* 0x0000000000ff782f */ /* 0x000fe20003800000 */
[----:B------:R-:W-:Y:S01]  /*3850*/  IMAD.MOV.U32 R0, RZ, RZ, 0x1 ;  /* 0x00000001ff007424 */ /* 0x000fe200078e00ff */
[----:B------:R-:W-:Y:S01]  /*3860*/  UIADD3 UR5, UPT, UPT, UR5, 0xd0, URZ ;  /* 0x000000d005057890 */ /* 0x000fe2000fffe0ff */
[----:B------:R-:W-:Y:S01]  /*3870*/  SHF.L.U32 R3, R11, 0x1f, RZ ;  /* 0x0000001f0b037819 */ /* 0x000fe200000006ff */
[----:B------:R-:W-:-:S03]  /*3880*/  UMOV UR6, 0x40 ;  /* 0x0000004000067882 */ /* 0x000fc60000000000 */
[----:B------:R-:W-:Y:S01]  /*3890*/  UVIRTCOUNT.DEALLOC.SMPOOL 0x80 ;  /* 0x000000800000784c */ /* 0x000fe20000000000 */
[----:B--2---:R-:W-:Y:S02]  /*38a0*/  ULEA UR4, UR4, UR6, 0x18 ;  /* 0x0000000604047291 */ /* 0x004fe4000f8ec0ff */
[----:B------:R-:W-:-:S07]  /*38b0*/  ULEA UR6, UR15, UR5, 0x3 ;  /* 0x000000050f067291 */ /* 0x000fce000f8e18ff */
[----:B------:R2:W-:Y:S02]  /*38c0*/  @P0 STS.U8 [UR4+0x1c], R0 ;  /* 0x00001c00ff000988 */ /* 0x0005e40008000004 */
[----:B------:R-:W4:Y:S02]  /*38d0*/  SYNCS.PHASECHK.TRANS64.TRYWAIT P0, [UR6], R3 ;  /* 0x00000003ff0075a7 */ /* 0x000f240008001106 */
[----:B--2-4-:R-:W-:Y:S05]  /*38e0*/  @!P0 BRA `(.L_x_60) ;  /* 0x0000004c00608947 */ /* 0x014fea0003800000 */
.L_x_151:
[----:B-1----:R-:W-:-:S04]  /*38f0*/  UIADD3 UR7, UPT, UPT, UR15, 0x1, URZ ;  /* 0x000000010f077890 */ /* 0x002fc8000fffe0ff */
[----:B------:R-:W-:-:S04]  /*3900*/  UISETP.NE.AND UP0, UPT, UR7, 0x4, UPT ;  /* 0x000000040700788c */ /* 0x000fc8000bf05270 */
[----:B------:R-:W-:Y:S02]  /*3910*/  USEL UR8, URZ, 0x1, UP0 ;  /* 0x00000001ff087887 */ /* 0x000fe40008000000 */
[----:B------:R-:W-:-:S04]  /*3920*/  USEL UR7, UR7, URZ, UP0 ;  /* 0x000000ff07077287 */ /* 0x000fc80008000000 */
[----:B------:R-:W-:Y:S01]  /*3930*/  ULEA UR6, UR7, UR5, 0x3 ;  /* 0x0000000507067291 */ /* 0x000fe2000f8e18ff */
[----:B------:R-:W-:-:S04]  /*3940*/  LOP3.LUT R2, R11, UR8, RZ, 0x3c, !PT ;  /* 0x000000080b027c12 */ /* 0x000fc8000f8e3cff */
[----:B--2---:R-:W-:-:S04]  /*3950*/  SHF.L.U32 R3, R2, 0x1f, RZ ;  /* 0x0000001f02037819 */ /* 0x004fc800000006ff */
[----:B------:R-:W1:Y:S02]  /*3960*/  SYNCS.PHASECHK.TRANS64.TRYWAIT P0, [UR6], R3 ;  /* 0x00000003ff0075a7 */ /* 0x000e640008001106 */
[----:B-1----:R-:W-:Y:S05]  /*3970*/  @!P0 BRA `(.L_x_61) ;  /* 0x0000004c00548947 */ /* 0x002fea0003800000 */
.L_x_153:
        /* <DEDUP_REMOVED lines=9> */
.L_x_155:
[----:B------:R-:W-:-:S04]  /*3a10*/  UIADD3 UR7, UPT, UPT, UR7, 0x1, URZ ;  /* 0x0000000107077890 */ /* 0x000fc8000fffe0ff */
[----:B------:R-:W-:-:S04]  /*3a20*/  UISETP.NE.AND UP0, UPT, UR7, 0x4, UPT ;  /* 0x000000040700788c */ /* 0x000fc8000bf05270 */
[----:B------:R-:W-:Y:S02]  /*3a30*/  USEL UR6, URZ, 0x1, UP0 ;  /* 0x00000001ff067887 */ /* 0x000fe40008000000 */
[----:B------:R-:W-:-:S04]  /*3a40*/  USEL UR7, UR7, URZ, UP0 ;  /* 0x000000ff07077287 */ /* 0x000fc80008000000 */
[----:B------:R-:W-:Y:S01]  /*3a50*/  ULEA UR7, UR7, UR5, 0x3 ;  /* 0x0000000507077291 */ /* 0x000fe2000f8e18ff */
[----:B-1----:R-:W-:-:S04]  /*3a60*/  LOP3.LUT R3, R2, UR6, RZ, 0x3c, !PT ;  /* 0x0000000602037c12 */ /* 0x002fc8000f8e3cff */
[----:B------:R-:W-:-:S04]  /*3a70*/  SHF.L.U32 R3, R3, 0x1f, RZ ;  /* 0x0000001f03037819 */ /* 0x000fc800000006ff */
[----:B------:R-:W1:Y:S02]  /*3a80*/  SYNCS.PHASECHK.TRANS64.TRYWAIT P0, [UR7], R3 ;  /* 0x00000003ff0075a7 */ /* 0x000e640008001107 */
[----:B-1----:R-:W-:Y:S05]  /*3a90*/  @!P0 BRA `(.L_x_63) ;  /* 0x0000004c003c8947 */ /* 0x002fea0003800000 */
.L_x_157:
[----:B------:R-:W-:Y:S01]  /*3aa0*/  NOP ;  /* 0x0000000000007918 */ /* 0x000fe20000000000 */
[----:B-1----:R-:W1:Y:S01]  /*3ab0*/  LDS R0, [UR4+0x14] ;  /* 0x00001404ff007984 */ /* 0x002e620008000800 */
[----:B------:R-:W-:Y:S01]  /*3ac0*/  ULOP3.LUT UR6, UR16, 0xffff, URZ, 0xc0, !UPT ;  /* 0x0000ffff10067892 */ /* 0x000fe2000f8ec0ff */
[----:B------:R-:W-:Y:S01]  /*3ad0*/  UMOV UR8, 0xffff ;  /* 0x0000ffff00087882 */ /* 0x000fe20000000000 */
[----:B------:R-:W-:Y:S02]  /*3ae0*/  UMOV UR5, 0x1 ;  /* 0x0000000100057882 */ /* 0x000fe40000000000 */
[----:B------:R-:W-:-:S04]  /*3af0*/  USHF.R.U32.HI UR6, URZ, 0x5, UR6 ;  /* 0x00000005ff067899 */ /* 0x000fc80008011606 */
[----:B------:R-:W-:Y:S02]  /*3b00*/  USHF.L.U32 UR8, UR8, UR6, URZ ;  /* 0x0000000608087299 */ /* 0x000fe400080006ff */
[----:B------:R-:W-:-:S04]  /*3b10*/  USHF.L.U32 UR5, UR5, UR6, URZ ;  /* 0x0000000605057299 */ /* 0x000fc800080006ff */
[----:B-1----:R-:W-:-:S04]  /*3b20*/  LOP3.LUT R0, R0, UR8, RZ, 0xc0, !PT ;  /* 0x0000000800007c12 */ /* 0x002fc8000f8ec0ff */
[----:B------:R-:W-:-:S13]  /*3b30*/  ISETP.NE.AND P0, PT, R0, UR8, PT ;  /* 0x0000000800007c0c */ /* 0x000fda000bf05270 */
[----:B------:R-:W-:Y:S05]  /*3b40*/  @P0 BRA `(.L_x_64) ;  /* 0x0000000000580947 */ /* 0x000fea0003800000 */
[----:B------:R-:W1:Y:S02]  /*3b50*/  LDS R0, [UR4+0x18] ;  /* 0x00001804ff007984 */ /* 0x000e640008000800 */
[----:B-1----:R-:W-:-:S04]  /*3b60*/  LOP3.LUT R0, R0, UR5, RZ, 0xc0, !PT ;  /* 0x0000000500007c12 */ /* 0x002fc8000f8ec0ff */
[----:B------:R-:W-:-:S13]  /*3b70*/  ISETP.NE.AND P0, PT, R0, UR5, PT ;  /* 0x0000000500007c0c */ /* 0x000fda000bf05270 */
[----:B------:R-:W-:Y:S05]  /*3b80*/  @P0 BRA `(.L_x_65) ;  /* 0x00000000003c0947 */ /* 0x000fea0003800000 */
[----:B------:R-:W1:Y:S01]  /*3b90*/  S2R R2, SR_LANEID ;  /* 0x0000000000027919 */ /* 0x000e620000000000 */
[----:B------:R-:W-:Y:S01]  /*3ba0*/  ULOP3.LUT UR8, URZ, UR8, URZ, 0x33, !UPT ;  /* 0x00000008ff087292 */ /* 0x000fe2000f8e33ff */
[----:B------:R-:W-:Y:S01]  /*3bb0*/  LOP3.LUT R4, RZ, UR5, RZ, 0x33, !PT ;  /* 0x00000005ff047c12 */ /* 0x000fe2000f8e33ff */
[----:B------:R-:W-:Y:S02]  /*3bc0*/  VOTEU.ANY UR7, UPT, PT ;  /* 0x0000000000077886 */ /* 0x000fe400038e0100 */
[----:B------:R-:W-:Y:S01]  /*3bd0*/  UFLO.U32 UR7, UR7 ;  /* 0x00000007000772bd */ /* 0x000fe200080e0000 */
[----:B------:R-:W2:Y:S01]  /*3be0*/  REDUX UR5, R4 ;  /* 0x00000000040573c4 */ /* 0x000ea20000000000 */
[----:B------:R-:W-:-:S06]  /*3bf0*/  IMAD.U32 R0, RZ, RZ, UR8 ;  /* 0x00000008ff007e24 */ /* 0x000fcc000f8e00ff */
[----:B------:R4:W-:Y:S01]  /*3c00*/  UTCATOMSWS.AND URZ, UR8 ;  /* 0x0000000800ff79e3 */ /* 0x0009e20008000000 */
[----:B------:R-:W3:Y:S01]  /*3c10*/  REDUX UR6, R0 ;  /* 0x00000000000673c4 */ /* 0x000ee20000000000 */
[----:B-1----:R-:W-:Y:S01]  /*3c20*/  ISETP.EQ.U32.AND P0, PT, R2, UR7, PT ;  /* 0x0000000702007c0c */ /* 0x002fe2000bf02070 */
[----:B--2---:R-:W-:Y:S01]  /*3c30*/  IMAD.U32 R2, RZ, RZ, UR5 ;  /* 0x00000005ff027e24 */ /* 0x004fe2000f8e00ff */
[----:B---3--:R-:W-:-:S11]  /*3c40*/  MOV R3, UR6 ;  /* 0x0000000600037c02 */ /* 0x008fd60008000f00 */
[----:B------:R4:W-:Y:S04]  /*3c50*/  @P0 ATOMS.AND RZ, [UR4+0x14], R3 ;  /* 0x00001403ffff098c */ /* 0x0009e8000a800004 */
[----:B------:R4:W-:Y:S01]  /*3c60*/  @P0 ATOMS.AND RZ, [UR4+0x18], R2 ;  /* 0x00001802ffff098c */ /* 0x0009e2000a800004 */
[----:B------:R-:W-:Y:S05]  /*3c70*/  BRA `(.L_x_66) ;  /* 0x0000000000147947 */ /* 0x000fea0003800000 */
.L_x_65:
[----:B------:R-:W-:Y:S02]  /*3c80*/  MOV R2, 0x3ca0 ;  /* 0x00003ca000027802 */ /* 0x000fe40000000f00 */
[----:B---3-5:R-:W-:Y:S05]  /*3c90*/  CALL.REL.NOINC `($__internal_0_$__cuda_sm10x_tcgen05_guardrail_trap_col_being_dealloced_not_returned_by_alloc) ;  /* 0x0000005000247944 */ /* 0x028fea0003c00000 */
[----:B------:R-:W-:Y:S05]  /*3ca0*/  BRA `(.L_x_66) ;  /* 0x0000000000087947 */ /* 0x000fea0003800000 */
.L_x_64:
[----:B------:R-:W-:Y:S02]  /*3cb0*/  MOV R2, 0x3cd0 ;  /* 0x00003cd000027802 */ /* 0x000fe40000000f00 */
[----:B---3-5:R-:W-:Y:S05]  /*3cc0*/  CALL.REL.NOINC `($__internal_2_$__cuda_sm10x_tcgen05_guardrail_trap_unallocated_columns_being_dealloced) ;  /* 0x0000005000307944 */ /* 0x028fea0003c00000 */
.L_x_66:
[----:B------:R-:W-:Y:S01]  /*3cd0*/  NOP ;  /* 0x0000000000007918 */ /* 0x000fe20000000000 */
[----:B----4-:R-:W-:Y:S05]  /*3ce0*/  EXIT ;  /* 0x000000000000794d */ /* 0x010fea0003800000 */
.L_x_48:
[----:B------:R-:W-:-:S09]  /*3cf0*/  UISETP.NE.OR UP2, UPT, UR8, 0x3, !UP2 ;  /* 0x000000030800788c */ /* 0x000fd2000d745670 */
[----:B------:R-:W-:Y:S05]  /*3d00*/  BRA.U UP2, `(.L_x_67) ;  /* 0x0000001102147547 */ /* 0x000fea000b800000 */
[----:B------:R-:W1:Y:S01]  /*3d10*/  LDC R0, c[0x0][0xb30] ;  /* 0x0002cc00ff007b82 */ /* 0x000e620000000800 */
[----:B------:R-:W2:Y:S01]  /*3d20*/  LDCU.64 UR8, c[0x0][0x888] ;  /* 0x00011100ff0877ac */ /* 0x000ea20008000a00 */
[----:B------:R-:W-:Y:S02]  /*3d30*/  HFMA2 R25, -RZ, RZ, 0, 0 ;  /* 0x00000000ff197431 */ /* 0x000fe400000001ff */
[----:B------:R-:W-:Y:S01]  /*3d40*/  IMAD.MOV.U32 R32, RZ, RZ, 0x1 ;  /* 0x00000001ff207424 */ /* 0x000fe200078e00ff */
[----:B------:R-:W-:Y:S01]  /*3d50*/  MOV R23, 0x1000 ;  /* 0x0000100000177802 */ /* 0x000fe20000000f00 */
[----:B------:R-:W4:Y:S01]  /*3d60*/  LDCU.64 UR4, c[0x0][0x890] ;  /* 0x00011200ff0477ac */ /* 0x000f220008000a00 */
[----:B------:R-:W-:Y:S01]  /*3d70*/  IMAD.MOV.U32 R27, RZ, RZ, RZ ;  /* 0x000000ffff1b7224 */ /* 0x000fe200078e00ff */
[----:B------:R-:W3:Y:S01]  /*3d80*/  LDC R19, c[0x0][0x370] ;  /* 0x0000dc00ff137b82 */ /* 0x000ee20000000800 */
[----:B------:R-:W-:Y:S01]  /*3d90*/  UMOV UR7, 0x400 ;  /* 0x0000040000077882 */ /* 0x000fe20000000000 */
[----:B------:R-:W-:-:S02]  /*3da0*/  UPLOP3.LUT UP1, UPT, UPT, UPT, UPT, 0x40, 0x4 ;  /* 0x000000000004789c */ /* 0x000fc40003f2e870 */
[----:B------:R-:W-:-:S04]  /*3db0*/  ULEA UR7, UR37, UR7, 0x18 ;  /* 0x0000000725077291 */ /* 0x000fc8000f8ec0ff */
[----:B------:R-:W3:Y:S01]  /*3dc0*/  LDC R2, c[0x0][0xb0c] ;  /* 0x0002c300ff027b82 */ /* 0x000ee20000000800 */
[----:B------:R-:W-:Y:S02]  /*3dd0*/  UIADD3 UR13, UPT, UPT, UR7, 0x58, URZ ;  /* 0x00000058070d7890 */ /* 0x000fe4000fffe0ff */
[----:B--2---:R-:W-:Y:S02]  /*3de0*/  UISETP.NE.U32.AND UP2, UPT, UR8, URZ, UPT ;  /* 0x000000ff0800728c */ /* 0x004fe4000bf45070 */
[----:B------:R-:W-:Y:S02]  /*3df0*/  UIADD3 UR33, UPT, UPT, UR7, 0x40, URZ ;  /* 0x0000004007217890 */ /* 0x000fe4000fffe0ff */
[----:B----4-:R-:W-:Y:S01]  /*3e00*/  UISETP.NE.U32.AND UP3, UPT, UR4, URZ, UPT ;  /* 0x000000ff0400728c */ /* 0x010fe2000bf65070 */
[----:B------:R-:W2:Y:S01]  /*3e10*/  LDC R18, c[0x0][0xb20] ;  /* 0x0002c800ff127b82 */ /* 0x000ea20000000800 */
[----:B-1----:R-:W-:Y:S01]  /*3e20*/  ISETP.NE.AND P1, PT, R0, 0x1, PT ;  /* 0x000000010000780c */ /* 0x002fe20003f25270 */
[----:B------:R-:W-:-:S02]  /*3e30*/  UISETP.NE.AND.EX UP2, UPT, UR9, URZ, UPT, UP2 ;  /* 0x000000ff0900728c */ /* 0x000fc4000bf45320 */
[----:B------:R-:W-:Y:S02]  /*3e40*/  UIADD3 UR25, UPT, UPT, UR7, 0x48, URZ ;  /* 0x0000004807197890 */ /* 0x000fe4000fffe0ff */
[----:B------:R-:W-:Y:S02]  /*3e50*/  UIADD3 UR17, UPT, UPT, UR7, 0x50, URZ ;  /* 0x0000005007117890 */ /* 0x000fe4000fffe0ff */
[----:B------:R-:W1:Y:S01]  /*3e60*/  LDC.64 R36, c[0x0][0x348] ;  /* 0x0000d200ff247b82 */ /* 0x000e620000000a00 */
[----:B------:R-:W-:Y:S02]  /*3e70*/  UPRMT UR13, UR37, 0x654, UR13 ;  /* 0x00000654250d7896 */ /* 0x000fe4000800000d */
[----:B------:R-:W-:-:S05]  /*3e80*/  UISETP.NE.AND.EX UP3, UPT, UR5, URZ, UPT, UP3 ;  /* 0x000000ff0500728c */ /* 0x000fca000bf65330 */
[----:B------:R-:W4:Y:S08]  /*3e90*/  LDC.64 R16, c[0x0][0xb10] ;  /* 0x0002c400ff107b82 */ /* 0x000f300000000a00 */
[----:B------:R-:W1:Y:S08]  /*3ea0*/  LDC.64 R6, c[0x0][0xb18] ;  /* 0x0002c600ff067b82 */ /* 0x000e700000000a00 */
[----:B------:R-:W1:Y:S08]  /*3eb0*/  LDC.64 R4, c[0x0][0xb28] ;  /* 0x0002ca00ff047b82 */ /* 0x000e700000000a00 */
[----:B--23--:R-:W1:Y:S02]  /*3ec0*/  LDC R22, c[0x0][0x374] ;  /* 0x0000dd00ff167b82 */ /* 0x00ce640000000800 */
.L_x_78:
[----:B------:R-:W-:Y:S02]  /*3ed0*/  LEA R0, R27, UR7, 0x3 ;  /* 0x000000071b007c11 */ /* 0x000fe4000f8e18ff */
[----:B------:R-:W-:Y:S02]  /*3ee0*/  SHF.L.U32 R3, R25, 0x1f, RZ ;  /* 0x0000001f19037819 */ /* 0x000fe400000006ff */
[----:B------:R-:W-:Y:S02]  /*3ef0*/  LEA R28, R27, UR7, 0x4 ;  /* 0x000000071b1c7c11 */ /* 0x000fe4000f8e20ff */
[----:B--2---:R-:W2:Y:S02]  /*3f00*/  SYNCS.PHASECHK.TRANS64.TRYWAIT P0, [R0+URZ+0x90], R3 ;  /* 0x00009003000075a7 */ /* 0x004ea400080011ff */
[----:B--2---:R-:W-:Y:S05]  /*3f10*/  @!P0 BRA `(.L_x_68) ;  /* 0x0000004800348947 */ /* 0x004fea0003800000 */
.L_x_158:
[----:B------:R-:W-:Y:S01]  /*3f20*/  ISETP.GE.AND P0, PT, R26, 0x1, PT ;  /* 0x000000011a00780c */ /* 0x000fe20003f06270 */
[----:B------:R-:W3:Y:S01]  /*3f30*/  LDS.128 R28, [R28+0x120] ;  /* 0x000120001c1c7984 */ /* 0x000ee20000000c00 */
[----:B--2---:R-:W-:Y:S01]  /*3f40*/  VIADD R0, R0, 0xa0 ;  /* 0x000000a000007836 */ /* 0x004fe20000000000 */
[----:B------:R-:W-:Y:S01]  /*3f50*/  @!PT LDS RZ, [RZ] ;  /* 0x00000000fffff984 */ /* 0x000fe20000000800 */
[----:B------:R-:W-:Y:S01]  /*3f60*/  @!PT LDS RZ, [RZ] ;  /* 0x00000000fffff984 */ /* 0x000fe20000000800 */
[----:B------:R-:W-:Y:S01]  /*3f70*/  @!PT LDS RZ, [RZ] ;  /* 0x00000000fffff984 */ /* 0x000fe20000000800 */
[----:B------:R-:W-:Y:S01]  /*3f80*/  @!PT LDS RZ, [RZ] ;  /* 0x00000000fffff984 */ /* 0x000fe20000000800 */
[----:B------:R2:W-:Y:S06]  /*3f90*/  MEMBAR.ALL.CTA ;  /* 0x0000000000007992 */ /* 0x0005ec0000008000 */
[----:B--2---:R-:W2:Y:S01]  /*3fa0*/  FENCE.VIEW.ASYNC.S ;  /* 0x00000000000073c6 */ /* 0x004ea20000000000 */
[----:B------:R-:W-:Y:S04]  /*3fb0*/  PRMT R0, RZ, 0x654, R0 ;  /* 0x00000654ff007816 */ /* 0x000fe80000000000 */
[----:B--2---:R2:W-:Y:S01]  /*3fc0*/  SYNCS.ARRIVE.TRANS64.RED.A1T0 RZ, [R0+URZ], RZ ;  /* 0x000000ff00ff79a7 */ /* 0x0045e200081004ff */
[----:B---3--:R-:W-:Y:S11]  /*3fd0*/  LOP3.LUT P3, RZ, R30, 0x1, RZ, 0xc0, !PT ;  /* 0x000000011eff7812 */ /* 0x008ff6000786c0ff */
[----:B------:R-:W-:Y:S02]  /*3fe0*/  @!UPT UIADD3 URZ, UPT, UPT, URZ, URZ, URZ ;  /* 0x000000fffffff290 */ /* 0x000fe4000fffe0ff */
[----:B------:R-:W-:Y:S02]  /*3ff0*/  @P3 MOV R13, R28 ;  /* 0x0000001c000d3202 */ /* 0x000fe40000000f00 */
[----:B------:R-:W-:Y:S01]  /*4000*/  @P3 LOP3.LUT R8, R29, 0xffff, RZ, 0xc0, !PT ;  /* 0x0000ffff1d083812 */ /* 0x000fe200078ec0ff */
[----:B--2---:R-:W-:Y:S06]  /*4010*/  @!P0 BRA `(.L_x_69) ;  /* 0x0000000000a48947 */ /* 0x004fec0003800000 */
[----:B-1---5:R-:W-:Y:S01]  /*4020*/  IMAD.HI.U32 R33, R22, R7, RZ ;  /* 0x0000000716217227 */ /* 0x022fe200078e00ff */
[----:B------:R-:W-:Y:S02]  /*4030*/  ISETP.NE.AND P0, PT, R6, 0x1, PT ;  /* 0x000000010600780c */ /* 0x000fe40003f05270 */
[----:B------:R-:W-:Y:S01]  /*4040*/  ISETP.NE.AND P2, PT, R26, 0x1, PT ;  /* 0x000000011a00780c */ /* 0x000fe20003f45270 */
[----:B----4-:R-:W-:Y:S01]  /*4050*/  IMAD.HI.U32 R34, R19, R16, RZ ;  /* 0x0000001013227227 */ /* 0x010fe200078e00ff */
[----:B------:R-:W-:Y:S02]  /*4060*/  SHF.R.U32.HI R33, RZ, R18, R33 ;  /* 0x00000012ff217219 */ /* 0x000fe40000011621 */
[----:B------:R-:W-:Y:S01]  /*4070*/  ISETP.NE.AND P4, PT, R2, 0x1, PT ;  /* 0x000000010200780c */ /* 0x000fe20003f85270 */
[----:B------:R-:W-:Y:S01]  /*4080*/  IMAD.HI.U32 R38, R13, R16, RZ ;  /* 0x000000100d267227 */ /* 0x000fe200078e00ff */
[----:B------:R-:W-:Y:S02]  /*4090*/  SHF.R.U32.HI R34, RZ, R17, R34 ;  /* 0x00000011ff227219 */ /* 0x000fe40000011622 */
[----:B------:R-:W-:Y:S01]  /*40a0*/  SEL R3, R22, R33, !P0 ;  /* 0x0000002116037207 */ /* 0x000fe20004000000 */
[C---:B------:R-:W-:Y:S01]  /*40b0*/  IMAD.HI.U32 R33, R8.reuse, R7, RZ ;  /* 0x0000000708217227 */ /* 0x040fe200078e00ff */
[----:B------:R-:W-:Y:S02]  /*40c0*/  SEL R11, R19, R34, !P4 ;  /* 0x00000022130b7207 */ /* 0x000fe40006000000 */
[----:B------:R-:W-:Y:S01]  /*40d0*/  SHF.R.U32.HI R38, RZ, R17, R38 ;  /* 0x00000011ff267219 */ /* 0x000fe20000011626 */
[----:B------:R-:W-:Y:S01]  /*40e0*/  IMAD.HI.U32 R40, R3, R4, RZ ;  /* 0x0000000403287227 */ /* 0x000fe200078e00ff */
[----:B------:R-:W-:Y:S03]  /*40f0*/  SHF.R.U32.HI R33, RZ, R18, R33 ;  /* 0x00000012ff217219 */ /* 0x000fe60000011621 */
[----:B------:R-:W-:Y:S01]  /*4100*/  IMAD.HI.U32 R34, R11, R4, RZ ;  /* 0x000000040b227227 */ /* 0x000fe200078e00ff */
[----:B------:R-:W-:Y:S02]  /*4110*/  @P2 SHF.R.U32.HI R3, RZ, R5, R40 ;  /* 0x00000005ff032219 */ /* 0x000fe40000011628 */
[----:B------:R-:W-:Y:S02]  /*4120*/  SEL R9, R8, R33, !P0 ;  /* 0x0000002108097207 */ /* 0x000fe40004000000 */
[----:B------:R-:W-:Y:S01]  /*4130*/  @P2 SHF.R.U32.HI R11, RZ, R5, R34 ;  /* 0x00000005ff0b2219 */ /* 0x000fe20000011622 */
[C---:B------:R-:W-:Y:S01]  /*4140*/  IMAD R10, R26.reuse, R3, RZ ;  /* 0x000000031a0a7224 */ /* 0x040fe200078e02ff */
[----:B------:R-:W-:Y:S01]  /*4150*/  SEL R3, R13, R38, !P4 ;  /* 0x000000260d037207 */ /* 0x000fe20006000000 */
[C---:B------:R-:W-:Y:S03]  /*4160*/  IMAD.HI.U32 R14, R9.reuse, R4, RZ ;  /* 0x00000004090e7227 */ /* 0x040fe600078e00ff */
[----:B------:R-:W-:Y:S01]  /*4170*/  ISETP.GE.AND P0, PT, R9, R10, PT ;  /* 0x0000000a0900720c */ /* 0x000fe20003f06270 */
[C---:B------:R-:W-:Y:S01]  /*4180*/  IMAD R12, R26.reuse, R11, RZ ;  /* 0x0000000b1a0c7224 */ /* 0x040fe200078e02ff */
[-C--:B------:R-:W-:Y:S04]  /*4190*/  SHF.R.U32.HI R14, RZ, R5.reuse, R14 ;  /* 0x00000005ff0e7219 */ /* 0x080fe8000001160e */
[----:B------:R-:W-:Y:S02]  /*41a0*/  ISETP.GE.OR P0, PT, R3, R12, P0 ;  /* 0x0000000c0300720c */ /* 0x000fe40000706670 */
[----:B------:R-:W-:Y:S05]  /*41b0*/  SEL R15, R9, R14, !P2 ;  /* 0x0000000e090f7207 */ /* 0x000fea0005000000 */
[----:B------:R-:W-:Y:S04]  /*41c0*/  IMAD.MOV R14, RZ, RZ, -R15 ;  /* 0x000000ffff0e7224 */ /* 0x000fe800078e0a0f */
[----:B------:R-:W-:Y:S02]  /*41d0*/  IMAD R14, R26, R14, R9 ;  /* 0x0000000e1a0e7224 */ /* 0x000fe400078e0209 */
[C---:B------:R-:W-:Y:S05]  /*41e0*/  @!P0 IMAD.HI.U32 R10, R3.reuse, R4, RZ ;  /* 0x00000004030a8227 */ /* 0x040fea00078e00ff */
[----:B------:R-:W-:Y:S04]  /*41f0*/  @!P0 SHF.R.U32.HI R10, RZ, R5, R10 ;  /* 0x00000005ff0a8219 */ /* 0x000fe8000001160a */
[----:B------:R-:W-:Y:S01]  /*4200*/  @!P0 SEL R0, R3, R10, !P2 ;  /* 0x0000000a03008207 */ /* 0x000fe20005000000 */
[----:B------:R-:W-:Y:S03]  /*4210*/  IMAD.MOV R10, RZ, RZ, -R3 ;  /* 0x000000ffff0a7224 */ /* 0x000fe600078e0a03 */
[----:B------:R-:W-:Y:S01]  /*4220*/  @!P0 IADD3 R15, PT, PT, R15, -R0, RZ ;  /* 0x800000000f0f8210 */ /* 0x000fe20007ffe0ff */
[----:B------:R-:W-:Y:S01]  /*4230*/  @!P0 IMAD R0, R11, R14, R0 ;  /* 0x0000000e0b008224 */ /* 0x000fe200078e0200 */
[----:B------:R-:W-:Y:S01]  /*4240*/  IADD3 R11, PT, PT, -R9, RZ, RZ ;  /* 0x000000ff090b7210 */ /* 0x000fe20007ffe1ff */
[----:B------:R-:W-:Y:S02]  /*4250*/  IMAD R13, R2, R10, R13 ;  /* 0x0000000a020d7224 */ /* 0x000fe400078e020d */
[----:B------:R-:W-:Y:S02]  /*4260*/  @!P0 IMAD R9, R15, R26, R3 ;  /* 0x0000001a0f098224 */ /* 0x000fe400078e0203 */
[----:B------:R-:W-:Y:S02]  /*4270*/  @!P0 IMAD.MOV.U32 R3, RZ, RZ, R0 ;  /* 0x000000ffff038224 */ /* 0x000fe400078e0000 */
[----:B------:R-:W-:Y:S02]  /*4280*/  IMAD R8, R6, R11, R8 ;  /* 0x0000000b06087224 */ /* 0x000fe400078e0208 */
[----:B------:R-:W-:Y:S02]  /*4290*/  IMAD R13, R3, R2, R13 ;  /* 0x00000002030d7224 */ /* 0x000fe400078e020d */
[----:B------:R-:W-:Y:S02]  /*42a0*/  IMAD R8, R9, R6, R8 ;  /* 0x0000000609087224 */ /* 0x000fe400078e0208 */
.L_x_69:
[----:B------:R-:W-:Y:S05]  /*42b0*/  BRA.U UP1, `(.L_x_70) ;  /* 0x0000000101107547 */ /* 0x000fea000b800000 */
[----:B------:R-:W-:Y:S04]  /*42c0*/  MOV R0, UR6 ;  /* 0x0000000600007c02 */ /* 0x000fe80008000f00 */
[----:B------:R-:W-:Y:S04]  /*42d0*/  SHF.L.U32 R3, R0, 0x1f, RZ ;  /* 0x0000001f00037819 */ /* 0x000fe800000006ff */
[----:B------:R-:W2:Y:S02]  /*42e0*/  SYNCS.PHASECHK.TRANS64.TRYWAIT P0, [UR7+0x88], R3 ;  /* 0x00008803ff0075a7 */ /* 0x000ea40008001107 */
[----:B--2---:R-:W-:Y:S05]  /*42f0*/  @!P0 BRA `(.L_x_71) ;  /* 0x0000004400508947 */ /* 0x004fea0003800000 */
.L_x_70:
[----:B------:R-:W-:Y:S02]  /*4300*/  R2UR UR35, R21 ;  /* 0x00000000152372ca */ /* 0x000fe400000e0000 */
[----:B------:R-:W-:Y:S02]  /*4310*/  R2UR UR34, R20 ;  /* 0x00000000142272ca */ /* 0x000fe400000e0000 */
[----:B------:R-:W-:Y:S02]  /*4320*/  ISETP.NE.U32.AND P2, PT, RZ, UR4, PT ;  /* 0x00000004ff007c0c */ /* 0x000fe4000bf45070 */
[----:B------:R-:W-:Y:S02]  /*4330*/  SHF.L.U32 R12, R32, 0x1f, RZ ;  /* 0x0000001f200c7819 */ /* 0x000fe400000006ff */
[----:B------:R-:W-:Y:S05]  /*4340*/  ISETP.NE.AND.EX P2, PT, RZ, UR5, PT, P2 ;  /* 0x00000005ff007c0c */ /* 0x000fea000bf45320 */
[----:B------:R-:W-:Y:S02]  /*4350*/  USHF.L.U32 UR35, UR35, 0x6, URZ ;  /* 0x0000000623237899 */ /* 0x000fe400080006ff */
[----:B------:R-:W-:Y:S01]  /*4360*/  USHF.L.U32 UR34, UR34, 0x7, URZ ;  /* 0x0000000722227899 */ /* 0x000fe200080006ff */
[----:B------:R-:W-:Y:S11]  /*4370*/  BRA.U !UP3, `(.L_x_72) ;  /* 0x000000010b347547 */ /* 0x000ff6000b800000 */
[----:B------:R-:W-:Y:S01]  /*4380*/  UPLOP3.LUT UP0, UPT, UPT, UPT, UP2, 0x80, 0x8 ;  /* 0x000000000008789c */ /* 0x000fe20003f0f020 */
[----:B--2---:R-:W-:Y:S02]  /*4390*/  HFMA2 R0, -RZ, RZ, 0, 5.9604644775390625e-08 ;  /* 0x00000001ff007431 */ /* 0x004fe400000001ff */
[----:B------:R-:W-:Y:S03]  /*43a0*/  IMAD.MOV.U32 R59, RZ, RZ, 0x1 ;  /* 0x00000001ff3b7424 */ /* 0x000fe600078e00ff */
[----:B------:R-:W-:Y:S05]  /*43b0*/  PLOP3.LUT P0, PT, PT, PT, UP0, 0x80, 0x8 ;  /* 0x000000000008781c */ /* 0x000fea0003f0f008 */
[----:B------:R-:W2:Y:S01]  /*43c0*/  @UP0 LDCU.64 UR10, c[0x0][0x888] ;  /* 0x00011100ff0a07ac */ /* 0x000ea20008000a00 */
[----:B------:R-:W-:Y:S07]  /*43d0*/  @UP0 UIMAD UR8, UR36, UR4, URZ ;  /* 0x00000004240802a4 */ /* 0x000fee000f8e02ff */
[----:B------:R-:W-:Y:S01]  /*43e0*/  @!P0 PRMT R59, R0, 0x7610, R59 ;  /* 0x00007610003b8816 */ /* 0x000fe2000000003b */
[----:B--2---:R-:W-:Y:S03]  /*43f0*/  @UP0 UIMAD.WIDE UR10, UR8, 0x4, UR10 ;  /* 0x00000004080a08a5 */ /* 0x004fe6000f8e020a */
[----:B------:R-:W2:Y:S03]  /*4400*/  @!UP0 LDCU UR8, c[0x0][0x880] ;  /* 0x00011000ff0887ac */ /* 0x000ea60008000800 */
[----:B------:R-:W-:Y:S01]  /*4410*/  IMAD.U32 R10, RZ, RZ, UR10 ;  /* 0x0000000aff0a7e24 */ /* 0x000fe2000f8e00ff */
[----:B------:R-:W-:Y:S05]  /*4420*/  MOV R11, UR11 ;  /* 0x0000000b000b7c02 */ /* 0x000fea0008000f00 */
[----:B-----5:R3:W5:Y:S02]  /*4430*/  @P0 LDG.E R35, desc[UR46][R10.64] ;  /* 0x0000002e0a230981 */ /* 0x020764000c1e1900 */
[----:B--23--:R-:W-:Y:S07]  /*4440*/  @!P0 IMAD.U32 R35, RZ, RZ, UR8 ;  /* 0x00000008ff238e24 */ /* 0x00cfee000f8e00ff */
.L_x_72:
[----:B-----5:R-:W-:Y:S01]  /*4450*/  @!P2 FSETP.EQ.AND P0, PT, R35, RZ, PT ;  /* 0x000000ff2300a20b */ /* 0x020fe20003f02000 */
[----:B------:R-:W-:Y:S01]  /*4460*/  @!UPT UIADD3 URZ, UPT, UPT, URZ, URZ, URZ ;  /* 0x000000fffffff290 */ /* 0x000fe2000fffe0ff */
[----:B------:R-:W-:Y:S11]  /*4470*/  @!P2 BRA `(.L_x_73) ;  /* 0x000000000014a947 */ /* 0x000ff60003800000 */
[----:B------:R-:W-:Y:S02]  /*4480*/  LOP3.LUT P2, RZ, R59, 0xff, RZ, 0xc0, !PT ;  /* 0x000000ff3bff7812 */ /* 0x000fe4000784c0ff */
[----:B------:R-:W-:Y:S04]  /*4490*/  PLOP3.LUT P0, PT, PT, PT, UP0, 0x80, 0x8 ;  /* 0x000000000008781c */ /* 0x000fe80003f0f008 */
[----:B------:R-:W-:Y:S07]  /*44a0*/  PLOP3.LUT P0, PT, P0, PT, PT, 0x8, 0x80 ;  /* 0x000000000080781c */ /* 0x000fee000070e170 */
[----:B------:R-:W-:Y:S11]  /*44b0*/  @P2 FSETP.EQ.AND P0, PT, R35, RZ, PT ;  /* 0x000000ff2300220b */ /* 0x000ff60003f02000 */
[----:B------:R-:W-:Y:S02]  /*44c0*/  @!UPT UIADD3 URZ, UPT, UPT, URZ, URZ, URZ ;  /* 0x000000fffffff290 */ /* 0x000fe4000fffe0ff */
.L_x_73:
[----:B------:R-:W3:Y:S01]  /*44d0*/  SYNCS.PHASECHK.TRANS64.TRYWAIT P2, [UR7+0x60], R12 ;  /* 0x0000600cff0075a7 */ /* 0x000ee20008041107 */
[----:B------:R-:W-:Y:S04]  /*44e0*/  ELECT P4, URZ, PT ;  /* 0x0000000000ff782f */ /* 0x000fe80003880000 */
[----:B------:R-:W-:Y:S11]  /*44f0*/  PLOP3.LUT P4, PT, P0, P4, PT, 0xf2, 0x2f ;  /* 0x00000000002f781c */ /* 0x000ff60000789e72 */
[----:B------:R-:W-:Y:S02]  /*4500*/  @!UPT UIADD3 URZ, UPT, UPT, URZ, URZ, URZ ;  /* 0x000000fffffff290 */ /* 0x000fe4000fffe0ff */
[----:B-1----:R-:W-:Y:S05]  /*4510*/  @!P4 IADD3 R9, P0, PT, R36, 0x580, RZ ;  /* 0x000005802409c810 */ /* 0x002fea0007f1e0ff */
[----:B--2---:R-:W-:Y:S01]  /*4520*/  @!P4 IMAD.X R0, RZ, RZ, R37, P0 ;  /* 0x000000ffff00c224 */ /* 0x004fe200000e0625 */
[----:B---3--:R-:W-:Y:S07]  /*4530*/  @!P2 BRA `(.L_x_74) ;  /* 0x0000004000d8a947 */ /* 0x008fee0003800000 */
.L_x_161:
[----:B------:R-:W-:Y:S01]  /*4540*/  @!P4 R2UR UR8, R0 ;  /* 0x000000000008c2ca */ /* 0x000fe200000e0000 */
[----:B------:R-:W-:Y:S01]  /*4550*/  VOTEU.ALL UP1, P4 ;  /* 0x0000000000ff7886 */ /* 0x000fe20002020000 */
[----:B------:R-:W-:Y:S01]  /*4560*/  @!P4 R2UR UR9, R9 ;  /* 0x000000000909c2ca */ /* 0x000fe200000e0000 */
[----:B------:R-:W-:Y:S01]  /*4570*/  @!P4 IMAD.MOV.U32 R0, RZ, RZ, 0x1000 ;  /* 0x00001000ff00c424 */ /* 0x000fe200078e00ff */
[----:B------:R-:W-:Y:S01]  /*4580*/  UMOV UR10, 0x0 ;  /* 0x00000000000a7882 */ /* 0x000fe20000000000 */
[----:B------:R-:W-:Y:S01]  /*4590*/  UMOV UR11, 0x10000000 ;  /* 0x10000000000b7882 */ /* 0x000fe20000000000 */
[----:B------:R-:W-:Y:S01]  /*45a0*/  @!UP1 UIADD3 UR32, UPT, UPT, UR7, 0x200, URZ ;  /* 0x0000020007209890 */ /* 0x000fe2000fffe0ff */
[----:B------:R-:W-:Y:S01]  /*45b0*/  @!P4 IADD3 R9, P0, PT, R36, 0x580, RZ ;  /* 0x000005802409c810 */ /* 0x000fe20007f1e0ff */
[----:B------:R-:W-:Y:S05]  /*45c0*/  VOTEU.ALL UP1, P4 ;  /* 0x0000000000ff7886 */ /* 0x000fea0002020000 */
[----:B------:R-:W-:Y:S01]  /*45d0*/  IMAD.U32 R11, RZ, RZ, UR8 ;  /* 0x00000008ff0b7e24 */ /* 0x000fe2000f8e00ff */
[----:B------:R-:W-:Y:S01]  /*45e0*/  UPRMT UR8, UR37, 0x654, UR33 ;  /* 0x0000065425087896 */ /* 0x000fe20008000021 */
[----:B------:R-:W-:Y:S03]  /*45f0*/  IMAD.U32 R10, RZ, RZ, UR9 ;  /* 0x00000009ff0a7e24 */ /* 0x000fe6000f8e00ff */
[----:B------:R-:W-:Y:S02]  /*4600*/  @!P4 R2UR UR15, R11 ;  /* 0x000000000b0fc2ca */ /* 0x000fe400000e0000 */
[----:B------:R-:W-:Y:S11]  /*4610*/  @!P4 R2UR UR14, R10 ;  /* 0x000000000a0ec2ca */ /* 0x000ff600000e0000 */
[----:B------:R-:W-:Y:S02]  /*4620*/  @!UPT UIADD3 URZ, UPT, UPT, URZ, URZ, URZ ;  /* 0x000000fffffff290 */ /* 0x000fe4000fffe0ff */
[----:B------:R2:W-:Y:S01]  /*4630*/  @!UP1 UTMALDG.3D [UR32], [UR14], desc[UR10] ;  /* 0x00000a200e0095b4 */ /* 0x0005e20008011000 */
[----:B------:R3:W-:Y:S01]  /*4640*/  @!P4 SYNCS.ARRIVE.TRANS64.RED.A0TR RZ, [UR7+0x40], R0 ;  /* 0x00004000ffffc9a7 */ /* 0x0007e20008300407 */
[----:B------:R-:W-:Y:S01]  /*4650*/  SYNCS.ARRIVE.TRANS64.RED.A1T0 RZ, [UR8], RZ ;  /* 0x000000ffffff79a7 */ /* 0x000fe20008100408 */
[----:B---3--:R-:W-:Y:S01]  /*4660*/  @!P4 IMAD.X R0, RZ, RZ, R37, P0 ;  /* 0x000000ffff00c224 */ /* 0x008fe200000e0625 */
[----:B------:R-:W3:Y:S02]  /*4670*/  SYNCS.PHASECHK.TRANS64.TRYWAIT P2, [UR7+0x68], R12 ;  /* 0x0000680cff0075a7 */ /* 0x000ee40008041107 */
[----:B--23--:R-:W-:Y:S05]  /*4680*/  @!P2 BRA `(.L_x_75) ;  /* 0x00000040009ca947 */ /* 0x00cfea0003800000 */
.L_x_163:
        /* <DEDUP_REMOVED lines=8> */
[----:B------:R-:W-:Y:S01]  /*4710*/  @!UP1 UIADD3 UR24, UPT, UPT, UR7, 0x1200, URZ ;  /* 0x0000120007189890 */ /* 0x000fe2000fffe0ff */
[----:B------:R-:W-:Y:S01]  /*4720*/  VOTEU.ALL UP1, P4 ;  /* 0x0000000000ff7886 */ /* 0x000fe20002020000 */
[----:B------:R-:W-:Y:S01]  /*4730*/  UMOV UR27, UR35 ;  /* 0x00000023001b7c82 */ /* 0x000fe20008000000 */
[----:B------:R-:W-:Y:S02]  /*4740*/  UMOV UR28, UR36 ;  /* 0x00000024001c7c82 */ /* 0x000fe40008000000 */
[----:B------:R-:W-:Y:S01]  /*4750*/  IMAD.U32 R11, RZ, RZ, UR8 ;  /* 0x00000008ff0b7e24 */ /* 0x000fe2000f8e00ff */
[----:B------:R-:W-:Y:S01]  /*4760*/  UPRMT UR8, UR37, 0x654, UR25 ;  /* 0x0000065425087896 */ /* 0x000fe20008000019 */
[----:B------:R-:W-:Y:S02]  /*4770*/  IMAD.U32 R10, RZ, RZ, UR9 ;  /* 0x00000009ff0a7e24 */ /* 0x000fe4000f8e00ff */
[----:B------:R-:W-:Y:S01]  /*4780*/  @!P4 IMAD.X R20, RZ, RZ, R37, P0 ;  /* 0x000000ffff14c224 */ /* 0x000fe200000e0625 */
[----:B------:R-:W-:Y:S02]  /*4790*/  @!P4 R2UR UR15, R11 ;  /* 0x000000000b0fc2ca */ /* 0x000fe400000e0000 */
[----:B------:R-:W-:Y:S11]  /*47a0*/  @!P4 R2UR UR14, R10 ;  /* 0x000000000a0ec2ca */ /* 0x000ff600000e0000 */
[----:B------:R-:W-:Y:S02]  /*47b0*/  @!UPT UIADD3 URZ, UPT, UPT, URZ, URZ, URZ ;  /* 0x000000fffffff290 */ /* 0x000fe4000fffe0ff */
[----:B------:R2:W-:Y:S01]  /*47c0*/  @!UP1 UTMALDG.3D [UR24], [UR14], desc[UR10] ;  /* 0x00000a180e0095b4 */ /* 0x0005e20008011000 */
[----:B------:R2:W-:Y:S01]  /*47d0*/  @!P4 SYNCS.ARRIVE.TRANS64.RED.A0TR RZ, [UR7+0x48], R0 ;  /* 0x00004800ffffc9a7 */ /* 0x0005e20008300407 */
[----:B------:R-:W-:Y:S01]  /*47e0*/  SYNCS.ARRIVE.TRANS64.RED.A1T0 RZ, [UR8], RZ ;  /* 0x000000ffffff79a7 */ /* 0x000fe20008100408 */
[----:B------:R-:W3:Y:S02]  /*47f0*/  SYNCS.PHASECHK.TRANS64.TRYWAIT P2, [UR7+0x70], R12 ;  /* 0x0000700cff0075a7 */ /* 0x000ee40008041107 */
[----:B--23--:R-:W-:Y:S05]  /*4800*/  @!P2 BRA `(.L_x_76) ;  /* 0x000000400054a947 */ /* 0x00cfea0003800000 */
.L_x_165:
[----:B------:R-:W2:Y:S01]  /*4810*/  LDC.64 R14, c[0x0][0xb10] ;  /* 0x0002c400ff0e7b82 */ /* 0x000ea20000000a00 */
[----:B------:R-:W-:Y:S01]  /*4820*/  @!P4 R2UR UR8, R20 ;  /* 0x000000001408c2ca */ /* 0x000fe200000e0000 */
[----:B------:R-:W-:Y:S01]  /*4830*/  VOTEU.ALL UP1, P4 ;  /* 0x0000000000ff7886 */ /* 0x000fe20002020000 */
[----:B------:R-:W-:Y:S01]  /*4840*/  @!P4 R2UR UR9, R21 ;  /* 0x000000001509c2ca */ /* 0x000fe200000e0000 */
[----:B------:R-:W-:Y:S01]  /*4850*/  UMOV UR10, 0x0 ;  /* 0x00000000000a7882 */ /* 0x000fe20000000000 */
[----:B------:R-:W-:Y:S03]  /*4860*/  UMOV UR11, 0x10000000 ;  /* 0x10000000000b7882 */ /* 0x000fe60000000000 */
[----:B------:R-:W3:Y:S01]  /*4870*/  LDC.64 R10, c[0x0][0xb18] ;  /* 0x0002c600ff0a7b82 */ /* 0x000ee20000000a00 */
[----:B------:R-:W-:Y:S01]  /*4880*/  @!UP1 UIADD3 UR18, UPT, UPT, UR34, 0x40, URZ ;  /* 0x0000004022129890 */ /* 0x000fe2000fffe0ff */
[----:B------:R-:W-:Y:S01]  /*4890*/  @P3 SHF.R.U32.HI R24, RZ, 0x10, R29 ;  /* 0x00000010ff183819 */ /* 0x000fe2000001161d */
[----:B------:R-:W-:Y:S01]  /*48a0*/  @!UP1 UIADD3 UR16, UPT, UPT, UR7, 0x2200, URZ ;  /* 0x0000220007109890 */ /* 0x000fe2000fffe0ff */
[----:B------:R-:W-:Y:S01]  /*48b0*/  VIADD R27, R27, 0x1 ;  /* 0x000000011b1b7836 */ /* 0x000fe20000000000 */
[----:B------:R-:W-:Y:S03]  /*48c0*/  VOTEU.ALL UP1, P4 ;  /* 0x0000000000ff7886 */ /* 0x000fe60002020000 */
[----:B------:R-:W5:Y:S01]  /*48d0*/  @!P1 LDC R0, c[0x0][0xb20] ;  /* 0x0002c800ff009b82 */ /* 0x000f620000000800 */
[----:B------:R-:W-:Y:S01]  /*48e0*/  UMOV UR19, UR35 ;  /* 0x0000002300137c82 */ /* 0x000fe20008000000 */
[----:B------:R-:W-:Y:S01]  /*48f0*/  IMAD.U32 R21, RZ, RZ, UR8 ;  /* 0x00000008ff157e24 */ /* 0x000fe2000f8e00ff */
[----:B------:R-:W-:Y:S05]  /*4900*/  UMOV UR20, UR36 ;  /* 0x0000002400147c82 */ /* 0x000fea0008000000 */
[----:B-1----:R-:W1:Y:S01]  /*4910*/  @!P1 LDC R3, c[0x0][0xb0c] ;  /* 0x0002c300ff039b82 */ /* 0x002e620000000800 */
[----:B------:R-:W-:Y:S01]  /*4920*/  IMAD.U32 R20, RZ, RZ, UR9 ;  /* 0x00000009ff147e24 */ /* 0x000fe2000f8e00ff */
[----:B------:R-:W-:Y:S01]  /*4930*/  UPRMT UR8, UR37, 0x654, UR17 ;  /* 0x0000065425087896 */ /* 0x000fe20008000011 */
[----:B------:R-:W-:Y:S03]  /*4940*/  @!P4 R2UR UR15, R21 ;  /* 0x00000000150fc2ca */ /* 0x000fe600000e0000 */
[----:B------:R-:W-:Y:S01]  /*4950*/  @!P4 R2UR UR14, R20 ;  /* 0x00000000140ec2ca */ /* 0x000fe200000e0000 */
[----:B------:R-:W-:Y:S11]  /*4960*/  @!P4 IMAD.MOV.U32 R20, RZ, RZ, 0x1000 ;  /* 0x00001000ff14c424 */ /* 0x000ff600078e00ff */
[----:B------:R-:W-:Y:S01]  /*4970*/  @!UPT UIADD3 URZ, UPT, UPT, URZ, URZ, URZ ;  /* 0x000000fffffff290 */ /* 0x000fe2000fffe0ff */
[----:B------:R1:W-:Y:S01]  /*4980*/  @!UP1 UTMALDG.3D [UR16], [UR14], desc[UR10] ;  /* 0x00000a100e0095b4 */ /* 0x0003e20008011000 */
[----:B------:R1:W-:Y:S02]  /*4990*/  @!P4 SYNCS.ARRIVE.TRANS64.RED.A0TR RZ, [UR7+0x50], R20 ;  /* 0x00005014ffffc9a7 */ /* 0x0003e40008300407 */
[----:B-1----:R-:W-:Y:S01]  /*49a0*/  @!P1 ISETP.NE.AND P2, PT, R3, 0x1, PT ;  /* 0x000000010300980c */ /* 0x002fe20003f45270 */
[C---:B--2---:R-:W-:Y:S01]  /*49b0*/  @!P1 IMAD.HI.U32 R14, R13.reuse, R14, RZ ;  /* 0x0000000e0d0e9227 */ /* 0x044fe200078e00ff */
[----:B---3--:R-:W-:Y:S03]  /*49c0*/  @!P1 ISETP.NE.AND P0, PT, R10, 0x1, PT ;  /* 0x000000010a00980c */ /* 0x008fe60003f05270 */
[C---:B------:R-:W-:Y:S01]  /*49d0*/  @!P1 IMAD.HI.U32 R11, R8.reuse, R11, RZ ;  /* 0x0000000b080b9227 */ /* 0x040fe200078e00ff */
[----:B------:R-:W-:Y:S04]  /*49e0*/  @!P1 SHF.R.U32.HI R14, RZ, R15, R14 ;  /* 0x0000000fff0e9219 */ /* 0x000fe8000001160e */
[----:B-----5:R-:W-:Y:S01]  /*49f0*/  @!P1 SHF.R.U32.HI R9, RZ, R0, R11 ;  /* 0x00000000ff099219 */ /* 0x020fe2000001160b */
[----:B------:R-:W-:Y:S01]  /*4a00*/  SYNCS.ARRIVE.TRANS64.RED.A1T0 RZ, [UR8], RZ ;  /* 0x000000ffffff79a7 */ /* 0x000fe20008100408 */
[----:B------:R-:W-:Y:S02]  /*4a10*/  @!P1 SEL R14, R13, R14, !P2 ;  /* 0x0000000e0d0e9207 */ /* 0x000fe40005000000 */
[----:B------:R-:W-:Y:S01]  /*4a20*/  @!P1 SEL R9, R8, R9, !P0 ;  /* 0x0000000908099207 */ /* 0x000fe20004000000 */
[----:B------:R-:W1:Y:S04]  /*4a30*/  SYNCS.PHASECHK.TRANS64.TRYWAIT P5, [UR7+0x78], R12 ;  /* 0x0000780cff0075a7 */ /* 0x000e6800080a1107 */
[----:B------:R-:W-:Y:S02]  /*4a40*/  @!P1 IMAD.IADD R0, R9, 0x1, -R14 ;  /* 0x0000000109009824 */ /* 0x000fe400078e0a0e */
[----:B------:R-:W-:Y:S02]  /*4a50*/  @!P1 IMAD.IADD R9, R14, 0x1, -R9 ;  /* 0x000000010e099824 */ /* 0x000fe400078e0a09 */
[----:B------:R-:W-:Y:S02]  /*4a60*/  @!P1 IMAD R13, R0, R3, R13 ;  /* 0x00000003000d9224 */ /* 0x000fe400078e020d */
[----:B------:R-:W-:Y:S01]  /*4a70*/  @!P1 IMAD R8, R9, R10, R8 ;  /* 0x0000000a09089224 */ /* 0x000fe200078e0208 */
[----:B-1----:R-:W-:Y:S06]  /*4a80*/  @!P5 BRA `(.L_x_77) ;  /* 0x0000003c00ccd947 */ /* 0x002fec0003800000 */
.L_x_167:
[----:B-1----:R-:W-:Y:S01]  /*4a90*/  @!P4 IADD3 R3, P0, PT, R36, 0x580, RZ ;  /* 0x000005802403c810 */ /* 0x002fe20007f1e0ff */
[----:B------:R-:W-:Y:S01]  /*4aa0*/  VOTEU.ALL UP1, P4 ;  /* 0x0000000000ff7886 */ /* 0x000fe20002020000 */
[----:B------:R-:W-:Y:S01]  /*4ab0*/  UMOV UR18, 0x0 ;  /* 0x0000000000127882 */ /* 0x000fe20000000000 */
[----:B------:R-:W-:Y:S01]  /*4ac0*/  UMOV UR19, 0x10000000 ;  /* 0x1000000000137882 */ /* 0x000fe20000000000 */
[----:B------:R-:W-:Y:S01]  /*4ad0*/  @!P4 R2UR UR9, R3 ;  /* 0x000000000309c2ca */ /* 0x000fe200000e0000 */
[----:B------:R-:W-:Y:S01]  /*4ae0*/  @!P4 IMAD.X R0, RZ, RZ, R37, P0 ;  /* 0x000000ffff00c224 */ /* 0x000fe200000e0625 */
[----:B------:R-:W-:Y:S01]  /*4af0*/  @!UP1 UIADD3 UR10, UPT, UPT, UR34, 0x60, URZ ;  /* 0x00000060220a9890 */ /* 0x000fe2000fffe0ff */
[----:B------:R-:W-:Y:S01]  /*4b00*/  ISETP.NE.AND P0, PT, R27, 0x2, PT ;  /* 0x000000021b00780c */ /* 0x000fe20003f05270 */
[----:B------:R-:W-:Y:S01]  /*4b10*/  UMOV UR11, UR35 ;  /* 0x00000023000b7c82 */ /* 0x000fe20008000000 */
[----:B------:R-:W-:Y:S01]  /*4b20*/  UMOV UR12, UR36 ;  /* 0x00000024000c7c82 */ /* 0x000fe20008000000 */
[----:B------:R-:W-:Y:S01]  /*4b30*/  @!P4 R2UR UR8, R0 ;  /* 0x000000000008c2ca */ /* 0x000fe200000e0000 */
[----:B------:R-:W-:Y:S01]  /*4b40*/  IMAD.IADD R20, R8, 0x1, R58 ;  /* 0x0000000108147824 */ /* 0x000fe200078e023a */
[----:B------:R-:W-:Y:S01]  /*4b50*/  @P3 R2UR UR36, R24 ;  /* 0x00000000182432ca */ /* 0x000fe200000e0000 */
[----:B------:R-:W-:Y:S01]  /*4b60*/  IMAD.IADD R21, R13, 0x1, R60 ;  /* 0x000000010d157824 */ /* 0x000fe200078e023c */
[----:B------:R-:W-:Y:S02]  /*4b70*/  SEL R0, RZ, 0x1, P0 ;  /* 0x00000001ff007807 */ /* 0x000fe40000000000 */
[----:B------:R-:W-:Y:S01]  /*4b80*/  LOP3.LUT R32, R32, 0x1, RZ, 0x3c, !PT ;  /* 0x0000000120207812 */ /* 0x000fe200078e3cff */
[----:B------:R-:W-:Y:S01]  /*4b90*/  IMAD.U32 R10, RZ, RZ, UR9 ;  /* 0x00000009ff0a7e24 */ /* 0x000fe2000f8e00ff */
[----:B------:R-:W-:Y:S01]  /*4ba0*/  @!UP1 UIADD3 UR9, UPT, UPT, UR7, 0x58, URZ ;  /* 0x0000005807099890 */ /* 0x000fe2000fffe0ff */
[----:B------:R-:W-:Y:S02]  /*4bb0*/  LOP3.LUT R25, R25, R0, RZ, 0x3c, !PT ;  /* 0x0000000019197212 */ /* 0x000fe400078e3cff */
[----:B------:R-:W-:Y:S02]  /*4bc0*/  SEL R27, R27, RZ, P0 ;  /* 0x000000ff1b1b7207 */ /* 0x000fe40000000000 */
[----:B------:R-:W-:Y:S01]  /*4bd0*/  IMAD.U32 R11, RZ, RZ, UR8 ;  /* 0x00000008ff0b7e24 */ /* 0x000fe2000f8e00ff */
[----:B------:R-:W-:Y:S01]  /*4be0*/  @!P4 R2UR UR14, R10 ;  /* 0x000000000a0ec2ca */ /* 0x000fe200000e0000 */
[----:B------:R-:W-:Y:S01]  /*4bf0*/  @!UP1 UIADD3 UR8, UPT, UPT, UR7, 0x3200, URZ ;  /* 0x0000320007089890 */ /* 0x000fe2000fffe0ff */
[----:B------:R-:W-:Y:S02]  /*4c00*/  VOTEU.ALL UP1, P4 ;  /* 0x0000000000ff7886 */ /* 0x000fe40002020000 */
[----:B------:R-:W-:Y:S11]  /*4c10*/  @!P4 R2UR UR15, R11 ;  /* 0x000000000b0fc2ca */ /* 0x000ff600000e0000 */
[----:B------:R-:W-:Y:S02]  /*4c20*/  @!UPT UIADD3 URZ, UPT, UPT, URZ, URZ, URZ ;  /* 0x000000fffffff290 */ /* 0x000fe4000fffe0ff */
[----:B------:R2:W-:Y:S01]  /*4c30*/  @!UP1 UTMALDG.3D [UR8], [UR14], desc[UR18] ;  /* 0x000012080e0095b4 */ /* 0x0005e20008011000 */
[----:B------:R2:W-:Y:S01]  /*4c40*/  @!P4 SYNCS.ARRIVE.TRANS64.RED.A0TR RZ, [UR7+0x58], R23 ;  /* 0x00005817ffffc9a7 */ /* 0x0005e20008300407 */
[----:B------:R-:W-:Y:S01]  /*4c50*/  UPLOP3.LUT UP1, UPT, UPT, UPT, UPT, 0x80, 0x8 ;  /* 0x000000000008789c */ /* 0x000fe20003f2f070 */
[----:B------:R-:W-:Y:S01]  /*4c60*/  SYNCS.ARRIVE.TRANS64.RED.A1T0 RZ, [UR13], RZ ;  /* 0x000000ffffff79a7 */ /* 0x000fe2000810040d */
[----:B------:R-:W-:Y:S09]  /*4c70*/  @P3 BRA `(.L_x_78) ;  /* 0xfffffff000943947 */ /* 0x000ff2000383ffff */
[----:B------:R-:W-:-:S04]  /*4c80*/  SHF.L.U32 R3, R32, 0x1f, RZ ;  /* 0x0000001f20037819 */ /* 0x000fc800000006ff */
[----:B------:R-:W1:Y:S02]  /*4c90*/  SYNCS.PHASECHK.TRANS64.TRYWAIT P0, [UR7+0x60], R3 ;  /* 0x00006003ff0075a7 */ /* 0x000e640008001107 */
[----:B-1----:R-:W-:Y:S05]  /*4ca0*/  @!P0 BRA `(.L_x_79) ;  /* 0x0000003c005c8947 */ /* 0x002fea0003800000 */
.L_x_169:
[----:B------:R-:W3:Y:S02]  /*4cb0*/  SYNCS.PHASECHK.TRANS64.TRYWAIT P0, [UR7+0x68], R3 ;  /* 0x00006803ff0075a7 */ /* 0x000ee40008001107 */
[----:B---3--:R-:W-:Y:S05]  /*4cc0*/  @!P0 BRA `(.L_x_80) ;  /* 0x0000003c006c8947 */ /* 0x008fea0003800000 */
.L_x_171:
[----:B------:R-:W3:Y:S02]  /*4cd0*/  SYNCS.PHASECHK.TRANS64.TRYWAIT P0, [UR7+0x70], R3 ;  /* 0x00007003ff0075a7 */ /* 0x000ee40008001107 */
[----:B---3--:R-:W-:Y:S05]  /*4ce0*/  @!P0 BRA `(.L_x_81) ;  /* 0x0000003c007c8947 */ /* 0x008fea0003800000 */
.L_x_173:
[----:B-1----:R-:W-:-:S07]  /*4cf0*/  MOV R0, UR7 ;  /* 0x0000000700007c02 */ /* 0x002fce0008000f00 */
.L_x_82:
[----:B-1----:R-:W-:-:S04]  /*4d00*/  SHF.L.U32 R3, R32, 0x1f, RZ ;  /* 0x0000001f20037819 */ /* 0x002fc800000006ff */
[----:B------:R1:W3:Y:S03]  /*4d10*/  SYNCS.PHASECHK.TRANS64.TRYWAIT P0, [R0+URZ+0x78], R3 ;  /* 0x00007803000075a7 */ /* 0x0002e600080011ff */
[----:B---3--:R-:W-:Y:S05]  /*4d20*/  @!P0 NANOSLEEP.SYNCS 0x989680 ;  /* 0x009896800000895d */ /* 0x008fea0003900000 */
[----:B------:R-:W3:Y:S02]  /*4d30*/  @!P0 SYNCS.PHASECHK.TRANS64 P0, [R0+URZ+0x78], R3 ;  /* 0x00007803000085a7 */ /* 0x000ee400080010ff */
[----:B--23--:R-:W-:Y:S05]  /*4d40*/  @P0 EXIT ;  /* 0x000000000000094d */ /* 0x00cfea0003800000 */
[----:B------:R-:W-:Y:S05]  /*4d50*/  BRA `(.L_x_82) ;  /* 0xfffffffc00e87947 */ /* 0x000fea000383ffff */
.L_x_67:
[----:B------:R-:W-:-:S06]  /*4d60*/  UISETP.GE.AND UP1, UPT, UR8, 0x4, UPT ;  /* 0x000000040800788c */ /* 0x000fcc000bf26270 */
[----:B------:R-:W-:-:S13]  /*4d70*/  PLOP3.LUT P0, PT, PT, PT, UP1, 0x80, 0x8 ;  /* 0x000000000008781c */ /* 0x000fda0003f0f018 */
[----:B------:R-:W-:Y:S05]  /*4d80*/  @!P0 EXIT ;  /* 0x000000000000894d */ /* 0x000fea0003800000 */
[----:B------:R-:W-:Y:S01]  /*4d90*/  BAR.SYNC.DEFER_BLOCKING 0x6, 0xa0 ;  /* 0x0182800000007b1d */ /* 0x000fe20000010000 */
[C---:B------:R-:W-:Y:S01]  /*4da0*/  IMAD.SHL.U32 R7, R72.reuse, 0x20, RZ ;  /* 0x0000002048077824 */ /* 0x040fe200078e00ff */
[C---:B------:R-:W-:Y:S01]  /*4db0*/  LOP3.LUT P0, RZ, R72.reuse, 0x4, RZ, 0xc0, !PT ;  /* 0x0000000448ff7812 */ /* 0x040fe2000780c0ff */
[C---:B------:R-:W-:Y:S01]  /*4dc0*/  IMAD.SHL.U32 R64, R72.reuse, 0x10, RZ ;  /* 0x0000001048407824 */ /* 0x040fe200078e00ff */
[----:B------:R-:W-:Y:S01]  /*4dd0*/  CS2R R68, SRZ ;  /* 0x0000000000447805 */ /* 0x000fe2000001ff00 */
[C---:B------:R-:W-:Y:S01]  /*4de0*/  IMAD.SHL.U32 R5, R72.reuse, 0x4, RZ ;  /* 0x0000000448057824 */ /* 0x040fe200078e00ff */
[----:B------:R-:W-:Y:S02]  /*4df0*/  UMOV UR48, 0x400 ;  /* 0x0000040000307882 */ /* 0x000fe40000000000 */
[----:B------:R-:W1:Y:S01]  /*4e00*/  LDC R63, c[0x0][0x370] ;  /* 0x0000dc00ff3f7b82 */ /* 0x000e620000000800 */
[----:B------:R-:W-:Y:S01]  /*4e10*/  ULEA UR48, UR37, UR48, 0x18 ;  /* 0x0000003025307291 */ /* 0x000fe2000f8ec0ff */
[----:B------:R-:W-:Y:S01]  /*4e20*/  LOP3.LUT R0, R7, 0xc0, RZ, 0xc0, !PT ;  /* 0x000000c007007812 */ /* 0x000fe200078ec0ff */
[----:B------:R-:W-:Y:S01]  /*4e30*/  IMAD.U32 R32, R72, 0x10000, RZ ;  /* 0x0001000048207824 */ /* 0x000fe200078e00ff */
[----:B------:R-:W-:Y:S01]  /*4e40*/  LOP3.LUT R64, R64, 0x600, RZ, 0xc0, !PT ;  /* 0x0000060040407812 */ /* 0x000fe200078ec0ff */
[----:B------:R-:W-:Y:S01]  /*4e50*/  UIADD3 UR4, UPT, UPT, UR48, 0x200, URZ ;  /* 0x0000020030047890 */ /* 0x000fe2000fffe0ff */
[----:B------:R-:W-:Y:S01]  /*4e60*/  LOP3.LUT R5, R0, 0x18, R5, 0xf8, !PT ;  /* 0x0000001800057812 */ /* 0x000fe200078ef805 */
[----:B------:R-:W-:Y:S01]  /*4e70*/  IMAD.MOV.U32 R71, RZ, RZ, 0x20 ;  /* 0x00000020ff477424 */ /* 0x000fe200078e00ff */
[----:B------:R-:W2:Y:S01]  /*4e80*/  LDC R28, c[0x0][0xb0c] ;  /* 0x0002c300ff1c7b82 */ /* 0x000ea20000000800 */
[----:B------:R-:W-:Y:S01]  /*4e90*/  SHF.R.U32.HI R0, RZ, 0x1, R72 ;  /* 0x00000001ff007819 */ /* 0x000fe20000011648 */
[----:B------:R-:W-:Y:S01]  /*4ea0*/  IMAD.MOV.U32 R70, RZ, RZ, 0x1 ;  /* 0x00000001ff467424 */ /* 0x000fe200078e00ff */
[--C-:B------:R-:W-:Y:S01]  /*4eb0*/  LOP3.LUT R64, R64, 0x20, R7.reuse, 0xf8, !PT ;  /* 0x0000002040407812 */ /* 0x100fe200078ef807 */
[----:B------:R-:W-:Y:S01]  /*4ec0*/  IMAD.MOV.U32 R30, RZ, RZ, RZ ;  /* 0x000000ffff1e7224 */ /* 0x000fe200078e00ff */
[----:B------:R-:W-:Y:S01]  /*4ed0*/  LOP3.LUT R32, R32, 0x600000, RZ, 0xc0, !PT ;  /* 0x0060000020207812 */ /* 0x000fe200078ec0ff */
[----:B------:R-:W-:Y:S01]  /*4ee0*/  IMAD.MOV.U32 R75, RZ, RZ, RZ ;  /* 0x000000ffff4b7224 */ /* 0x000fe200078e00ff */
[----:B------:R-:W-:Y:S01]  /*4ef0*/  LOP3.LUT R5, R5, 0x8, R0, 0x78, !PT ;  /* 0x0000000805057812 */ /* 0x000fe200078e7800 */
[----:B------:R-:W4:Y:S01]  /*4f00*/  LDC R61, c[0x0][0xb20] ;  /* 0x0002c800ff3d7b82 */ /* 0x000f220000000800 */
[----:B------:R-:W3:Y:S01]  /*4f10*/  LDS R3, [UR48+0x140] ;  /* 0x00014030ff037984 */ /* 0x000ee20008000800 */
[----:B------:R-:W-:Y:S01]  /*4f20*/  LOP3.LUT R64, R64, 0x100, R7, 0xf8, !PT ;  /* 0x0000010040407812 */ /* 0x000fe200078ef807 */
[----:B------:R-:W-:Y:S01]  /*4f30*/  IMAD.U32 R66, RZ, RZ, UR4 ;  /* 0x00000004ff427e24 */ /* 0x000fe2000f8e00ff */
[----:B------:R-:W-:Y:S01]  /*4f40*/  LOP3.LUT R72, R72, 0x60, RZ, 0xc0, !PT ;  /* 0x0000006048487812 */ /* 0x000fe200078ec0ff */
[----:B------:R-:W1:Y:S01]  /*4f50*/  LDCU.64 UR52, c[0x0][0x348] ;  /* 0x00006900ff3477ac */ /* 0x000e620008000a00 */
[----:B------:R-:W-:-:S02]  /*4f60*/  LOP3.LUT R64, R64, R5, RZ, 0xfc, !PT ;  /* 0x0000000540407212 */ /* 0x000fc400078efcff */
[----:B------:R-:W1:Y:S01]  /*4f70*/  LDC R27, c[0x0][0xb30] ;  /* 0x0002cc00ff1b7b82 */ /* 0x000e620000000800 */
[----:B------:R-:W-:Y:S01]  /*4f80*/  SEL R71, R71, 0xffffffe0, !P0 ;  /* 0xffffffe047477807 */ /* 0x000fe20004000000 */
[----:B------:R-:W1:Y:S01]  /*4f90*/  LDCU.64 UR38, c[0x0][0x888] ;  /* 0x00011100ff2677ac */ /* 0x000e620008000a00 */
[----:B------:R-:W1:Y:S05]  /*4fa0*/  LDCU.64 UR44, c[0x0][0x890] ;  /* 0x00011200ff2c77ac */ /* 0x000e6a0008000a00 */
[----:B------:R-:W1:Y:S01]  /*4fb0*/  LDC.64 R56, c[0x0][0xb10] ;  /* 0x0002c400ff387b82 */ /* 0x000e620000000a00 */
[----:B------:R-:W-:Y:S01]  /*4fc0*/  UMOV UR49, URZ ;  /* 0x000000ff00317c82 */ /* 0x000fe20008000000 */
[----:B------:R-:W-:-:S06]  /*4fd0*/  UMOV UR51, URZ ;  /* 0x000000ff00337c82 */ /* 0x000fcc0008000000 */
[----:B------:R-:W1:Y:S08]  /*4fe0*/  LDC.64 R24, c[0x0][0xb18] ;  /* 0x0002c600ff187b82 */ /* 0x000e700000000a00 */
[----:B------:R-:W1:Y:S08]  /*4ff0*/  LDC.64 R22, c[0x0][0xb28] ;  /* 0x0002ca00ff167b82 */ /* 0x000e700000000a00 */
[----:B------:R-:W1:Y:S01]  /*5000*/  LDC.64 R54, c[0x0][0x8b0] ;  /* 0x00022c00ff367b82 */ /* 0x000e620000000a00 */
[----:B---3--:R-:W-:-:S07]  /*5010*/  IMAD.IADD R32, R3, 0x1, R32 ;  /* 0x0000000103207824 */ /* 0x008fce00078e0220 */
[----:B------:R-:W3:Y:S08]  /*5020*/  LDC.64 R52, c[0x0][0x8a8] ;  /* 0x00022a00ff347b82 */ /* 0x000ef00000000a00 */
[----:B--2-4-:R-:W1:Y:S02]  /*5030*/  LDC R62, c[0x0][0x374] ;  /* 0x0000dd00ff3e7b82 */ /* 0x014e640000000800 */
.L_x_126:
[C---:B------:R-:W-:Y:S02]  /*5040*/  LEA R0, R75.reuse, UR48, 0x3 ;  /* 0x000000304b007c11 */ /* 0x040fe4000f8e18ff */
[----:B------:R-:W-:Y:S02]  /*5050*/  SHF.L.U32 R3, R68, 0x1f, RZ ;  /* 0x0000001f44037819 */ /* 0x000fe400000006ff */
[----:B------:R-:W-:Y:S02]  /*5060*/  LEA R16, R75, UR48, 0x4 ;  /* 0x000000304b107c11 */ /* 0x000fe4000f8e20ff */
[----:B------:R-:W2:Y:S02]  /*5070*/  SYNCS.PHASECHK.TRANS64.TRYWAIT P0, [R0+URZ+0x90], R3 ;  /* 0x00009003000075a7 */ /* 0x000ea400080011ff */
[----:B-12---:R-:W-:Y:S05]  /*5080*/  @!P0 BRA `(.L_x_83) ;  /* 0x0000003800ac8947 */ /* 0x006fea0003800000 */
.L_x_174:
[----:B------:R-:W4:Y:S01]  /*5090*/  LDC.64 R12, c[0x0][0xb10] ;  /* 0x0002c400ff0c7b82 */ /* 0x000f220000000a00 */
[----:B------:R-:W3:Y:S01]  /*50a0*/  LDS.128 R16, [R16+0x120] ;  /* 0x0001200010107984 */ /* 0x000ee20000000c00 */
[----:B-1----:R-:W-:Y:S01]  /*50b0*/  ISETP.NE.AND P1, PT, R27, 0x1, PT ;  /* 0x000000011b00780c */ /* 0x002fe20003f25270 */
[----:B--2---:R-:W-:Y:S01]  /*50c0*/  VIADD R0, R0, 0xa0 ;  /* 0x000000a000007836 */ /* 0x004fe20000000000 */
[----:B------:R-:W-:Y:S04]  /*50d0*/  ISETP.GE.AND P0, PT, R26, 0x1, PT ;  /* 0x000000011a00780c */ /* 0x000fe80003f06270 */
[----:B------:R-:W1:Y:S01]  /*50e0*/  LDC.64 R10, c[0x0][0xb18] ;  /* 0x0002c600ff0a7b82 */ /* 0x000e620000000a00 */
[----:B------:R-:W-:Y:S01]  /*50f0*/  PRMT R0, RZ, 0x654, R0 ;  /* 0x00000654ff007816 */ /* 0x000fe20000000000 */
[----:B------:R-:W-:Y:S01]  /*5100*/  @!PT LDS RZ, [RZ] ;  /* 0x00000000fffff984 */ /* 0x000fe20000000800 */
[----:B------:R-:W-:Y:S01]  /*5110*/  @!PT LDS RZ, [RZ] ;  /* 0x00000000fffff984 */ /* 0x000fe20000000800 */
[----:B------:R-:W-:Y:S01]  /*5120*/  @!PT LDS RZ, [RZ] ;  /* 0x00000000fffff984 */ /* 0x000fe20000000800 */
[----:B------:R-:W-:Y:S01]  /*5130*/  @!PT LDS RZ, [RZ] ;  /* 0x00000000fffff984 */ /* 0x000fe20000000800 */
[----:B------:R2:W-:Y:S06]  /*5140*/  MEMBAR.ALL.CTA ;  /* 0x0000000000007992 */ /* 0x0005ec0000008000 */
[----:B--2---:R-:W2:Y:S01]  /*5150*/  FENCE.VIEW.ASYNC.S ;  /* 0x00000000000073c6 */ /* 0x004ea20000000000 */
[----:B------:R-:W1:Y:S08]  /*5160*/  @!P1 LDC R14, c[0x0][0xb20] ;  /* 0x0002c800ff0e9b82 */ /* 0x000e700000000800 */
[----:B------:R-:W1:Y:S01]  /*5170*/  @!P1 LDC R9, c[0x0][0xb0c] ;  /* 0x0002c300ff099b82 */ /* 0x000e620000000800 */
[----:B--2---:R2:W-:Y:S01]  /*5180*/  SYNCS.ARRIVE.TRANS64.RED.A1T0 RZ, [R0+URZ], RZ ;  /* 0x000000ff00ff79a7 */ /* 0x0045e200081004ff */
[----:B---3--:R-:W-:Y:S04]  /*5190*/  LOP3.LUT P4, RZ, R18, 0x1, RZ, 0xc0, !PT ;  /* 0x0000000112ff7812 */ /* 0x008fe8000788c0ff */
[----:B------:R-:W-:Y:S09]  /*51a0*/  P2R R73, PR, RZ, 0x10 ;  /* 0x00000010ff497803 */ /* 0x000ff20000000000 */
[----:B------:R-:W-:Y:S02]  /*51b0*/  @P4 MOV R31, R16 ;  /* 0x00000010001f4202 */ /* 0x000fe40000000f00 */
[----:B------:R-:W-:Y:S01]  /*51c0*/  @P4 LOP3.LUT R29, R17, 0xffff, RZ, 0xc0, !PT ;  /* 0x0000ffff111d4812 */ /* 0x000fe200078ec0ff */
[----:B--2-4-:R-:W-:Y:S06]  /*51d0*/  @!P0 BRA `(.L_x_84) ;  /* 0x0000000000a48947 */ /* 0x014fec0003800000 */
[----:B------:R-:W-:Y:S01]  /*51e0*/  IMAD.HI.U32 R36, R62, R25, RZ ;  /* 0x000000193e247227 */ /* 0x000fe200078e00ff */
[----:B------:R-:W-:Y:S02]  /*51f0*/  ISETP.NE.AND P0, PT, R24, 0x1, PT ;  /* 0x000000011800780c */ /* 0x000fe40003f05270 */
[----:B------:R-:W-:Y:S01]  /*5200*/  ISETP.NE.AND P2, PT, R26, 0x1, PT ;  /* 0x000000011a00780c */ /* 0x000fe20003f45270 */
[-C--:B------:R-:W-:Y:S01]  /*5210*/  IMAD.HI.U32 R34, R63, R56.reuse, RZ ;  /* 0x000000383f227227 */ /* 0x080fe200078e00ff */
[----:B------:R-:W-:Y:S02]  /*5220*/  SHF.R.U32.HI R37, RZ, R61, R36 ;  /* 0x0000003dff257219 */ /* 0x000fe40000011624 */
[----:B------:R-:W-:Y:S01]  /*5230*/  ISETP.NE.AND P3, PT, R28, 0x1, PT ;  /* 0x000000011c00780c */ /* 0x000fe20003f65270 */
[----:B------:R-:W-:Y:S01]  /*5240*/  IMAD.HI.U32 R40, R29, R25, RZ ;  /* 0x000000191d287227 */ /* 0x000fe200078e00ff */
[----:B------:R-:W-:Y:S02]  /*5250*/  SHF.R.U32.HI R34, RZ, R57, R34 ;  /* 0x00000039ff227219 */ /* 0x000fe40000011622 */
[----:B------:R-:W-:Y:S01]  /*5260*/  SEL R3, R62, R37, !P0 ;  /* 0x000000253e037207 */ /* 0x000fe20004000000 */
[----:B------:R-:W-:Y:S01]  /*5270*/  IMAD.HI.U32 R38, R31, R56, RZ ;  /* 0x000000381f267227 */ /* 0x000fe200078e00ff */
[----:B------:R-:W-:Y:S03]  /*5280*/  SEL R7, R63, R34, !P3 ;  /* 0x000000223f077207 */ /* 0x000fe60005800000 */
[-C--:B------:R-:W-:Y:S01]  /*5290*/  IMAD.HI.U32 R34, R3, R22.reuse, RZ ;  /* 0x0000001603227227 */ /* 0x080fe200078e00ff */
[----:B------:R-:W-:Y:S03]  /*52a0*/  SHF.R.U32.HI R38, RZ, R57, R38 ;  /* 0x00000039ff267219 */ /* 0x000fe60000011626 */
[----:B------:R-:W-:Y:S01]  /*52b0*/  IMAD.HI.U32 R36, R7, R22, RZ ;  /* 0x0000001607247227 */ /* 0x000fe200078e00ff */
[----:B------:R-:W-:Y:S02]  /*52c0*/  @P2 SHF.R.U32.HI R3, RZ, R23, R34 ;  /* 0x00000017ff032219 */ /* 0x000fe40000011622 */
[----:B------:R-:W-:Y:S02]  /*52d0*/  SHF.R.U32.HI R34, RZ, R61, R40 ;  /* 0x0000003dff227219 */ /* 0x000fe40000011628 */
[----:B------:R-:W-:Y:S01]  /*52e0*/  @P2 SHF.R.U32.HI R7, RZ, R23, R36 ;  /* 0x00000017ff072219 */ /* 0x000fe20000011624 */
[C---:B------:R-:W-:Y:S01]  /*52f0*/  IMAD R2, R26.reuse, R3, RZ ;  /* 0x000000031a027224 */ /* 0x040fe200078e02ff */
[----:B------:R-:W-:Y:S02]  /*5300*/  SEL R5, R29, R34, !P0 ;  /* 0x000000221d057207 */ /* 0x000fe40004000000 */
[----:B------:R-:W-:Y:S01]  /*5310*/  SEL R3, R31, R38, !P3 ;  /* 0x000000261f037207 */ /* 0x000fe20005800000 */
[----:B------:R-:W-:Y:S01]  /*5320*/  IMAD R4, R26, R7, RZ ;  /* 0x000000071a047224 */ /* 0x000fe200078e02ff */
[C---:B------:R-:W-:Y:S01]  /*5330*/  ISETP.GE.AND P0, PT, R5.reuse, R2, PT ;  /* 0x000000020500720c */ /* 0x040fe20003f06270 */
[----:B------:R-:W-:Y:S03]  /*5340*/  IMAD.HI.U32 R6, R5, R22, RZ ;  /* 0x0000001605067227 */ /* 0x000fe600078e00ff */
[----:B------:R-:W-:Y:S01]  /*5350*/  ISETP.GE.OR P0, PT, R3, R4, P0 ;  /* 0x000000040300720c */ /* 0x000fe20000706670 */
[----:B------:R-:W-:Y:S01]  /*5360*/  IMAD.MOV R4, RZ, RZ, -R3 ;  /* 0x000000ffff047224 */ /* 0x000fe200078e0a03 */
[-C--:B------:R-:W-:Y:S03]  /*5370*/  SHF.R.U32.HI R6, RZ, R23.reuse, R6 ;  /* 0x00000017ff067219 */ /* 0x080fe60000011606 */
[----:B------:R-:W-:Y:S01]  /*5380*/  IMAD R31, R28, R4, R31 ;  /* 0x000000041c1f7224 */ /* 0x000fe200078e021f */
[----:B------:R-:W-:Y:S05]  /*5390*/  SEL R15, R5, R6, !P2 ;  /* 0x00000006050f7207 */ /* 0x000fea0005000000 */
[----:B------:R-:W-:Y:S02]  /*53a0*/  IMAD.MOV R6, RZ, RZ, -R15 ;  /* 0x000000ffff067224 */ /* 0x000fe400078e0a0f */
[C---:B------:R-:W-:Y:S04]  /*53b0*/  @!P0 IMAD.HI.U32 R2, R3.reuse, R22, RZ ;  /* 0x0000001603028227 */ /* 0x040fe800078e00ff */
[----:B------:R-:W-:Y:S01]  /*53c0*/  IMAD R6, R26, R6, R5 ;  /* 0x000000061a067224 */ /* 0x000fe200078e0205 */
[----:B------:R-:W-:Y:S04]  /*53d0*/  @!P0 SHF.R.U32.HI R2, RZ, R23, R2 ;  /* 0x00000017ff028219 */ /* 0x000fe80000011602 */
[----:B------:R-:W-:Y:S02]  /*53e0*/  @!P0 SEL R0, R3, R2, !P2 ;  /* 0x0000000203008207 */ /* 0x000fe40005000000 */
[----:B------:R-:W-:Y:S02]  /*53f0*/  IADD3 R2, PT, PT, -R5, RZ, RZ ;  /* 0x000000ff05027210 */ /* 0x000fe40007ffe1ff */
[----:B------:R-:W-:Y:S01]  /*5400*/  @!P0 IADD3 R8, PT, PT, R15, -R0, RZ ;  /* 0x800000000f088210 */ /* 0x000fe20007ffe0ff */
[----:B------:R-:W-:Y:S02]  /*5410*/  @!P0 IMAD R0, R7, R6, R0 ;  /* 0x0000000607008224 */ /* 0x000fe400078e0200 */
[----:B------:R-:W-:Y:S02]  /*5420*/  IMAD R29, R24, R2, R29 ;  /* 0x00000002181d7224 */ /* 0x000fe400078e021d */
[----:B------:R-:W-:Y:S02]  /*5430*/  @!P0 IMAD R5, R8, R26, R3 ;  /* 0x0000001a08058224 */ /* 0x000fe400078e0203 */
[----:B------:R-:W-:Y:S04]  /*5440*/  @!P0 IMAD.MOV.U32 R3, RZ, RZ, R0 ;  /* 0x000000ffff038224 */ /* 0x000fe800078e0000 */
[----:B------:R-:W-:Y:S02]  /*5450*/  IMAD R31, R3, R28, R31 ;  /* 0x0000001c031f7224 */ /* 0x000fe400078e021f */
[----:B------:R-:W-:Y:S07]  /*5460*/  IMAD R29, R5, R24, R29 ;  /* 0x00000018051d7224 */ /* 0x000fee00078e021d */
.L_x_84:
[----:B-1----:R-:W-:Y:S01]  /*5470*/  @!P1 ISETP.NE.AND P0, PT, R10, 0x1, PT ;  /* 0x000000010a00980c */ /* 0x002fe20003f05270 */
[----:B------:R-:W-:Y:S01]  /*5480*/  @!P1 IMAD.HI.U32 R3, R29, R11, RZ ;  /* 0x0000000b1d039227 */ /* 0x000fe200078e00ff */
[----:B------:R-:W-:Y:S01]  /*5490*/  R2UR UR42, R21 ;  /* 0x00000000152a72ca */ /* 0x000fe200000e0000 */
[----:B------:R-:W-:Y:S01]  /*54a0*/  BSSY.RECONVERGENT B6, `(.L_x_85) ;  /* 0x0000031000067945 */ /* 0x000fe20003800200 */
[----:B------:R-:W-:Y:S01]  /*54b0*/  R2UR UR41, R20 ;  /* 0x00000000142972ca */ /* 0x000fe200000e0000 */
[----:B------:R-:W-:Y:S01]  /*54c0*/  @!P1 IMAD.HI.U32 R0, R31, R12, RZ ;  /* 0x0000000c1f009227 */ /* 0x000fe200078e00ff */
[----:B------:R-:W-:Y:S02]  /*54d0*/  @!P1 SHF.R.U32.HI R2, RZ, R14, R3 ;  /* 0x0000000eff029219 */ /* 0x000fe40000011603 */
[----:B------:R-:W-:Y:S01]  /*54e0*/  @!P1 ISETP.NE.AND P2, PT, R9, 0x1, PT ;  /* 0x000000010900980c */ /* 0x000fe20003f45270 */
[----:B------:R-:W-:Y:S01]  /*54f0*/  VIADD R75, R75, 0x1 ;  /* 0x000000014b4b7836 */ /* 0x000fe20000000000 */
[----:B------:R-:W-:Y:S02]  /*5500*/  @!P1 SEL R2, R29, R2, !P0 ;  /* 0x000000021d029207 */ /* 0x000fe40004000000 */
[----:B------:R-:W-:Y:S02]  /*5510*/  @!P1 SHF.R.U32.HI R0, RZ, R13, R0 ;  /* 0x0000000dff009219 */ /* 0x000fe40000011600 */
[----:B------:R-:W-:Y:S01]  /*5520*/  LOP3.LUT P0, RZ, R66, 0x1b0, RZ, 0xc0, !PT ;  /* 0x000001b042ff7812 */ /* 0x000fe2000780c0ff */
[----:B------:R-:W-:Y:S01]  /*5530*/  USHF.L.U32 UR42, UR42, 0x6, URZ ;  /* 0x000000062a2a7899 */ /* 0x000fe200080006ff */
[----:B------:R-:W-:Y:S01]  /*5540*/  @!P1 SEL R3, R31, R0, !P2 ;  /* 0x000000001f039207 */ /* 0x000fe20005000000 */
[----:B------:R-:W-:Y:S01]  /*5550*/  USHF.L.U32 UR41, UR41, 0x7, URZ ;  /* 0x0000000729297899 */ /* 0x000fe200080006ff */
[----:B------:R-:W-:Y:S03]  /*5560*/  @P4 SHF.R.U32.HI R67, RZ, 0x10, R17 ;  /* 0x00000010ff434819 */ /* 0x000fe60000011611 */
[----:B------:R-:W-:Y:S02]  /*5570*/  @!P1 IMAD.IADD R0, R2, 0x1, -R3 ;  /* 0x0000000102009824 */ /* 0x000fe400078e0a03 */
[----:B------:R-:W-:Y:S02]  /*5580*/  @!P1 IMAD.IADD R2, R3, 0x1, -R2 ;  /* 0x0000000103029824 */ /* 0x000fe400078e0a02 */
[----:B------:R-:W-:Y:S02]  /*5590*/  @!P1 IMAD R31, R0, R9, R31 ;  /* 0x00000009001f9224 */ /* 0x000fe400078e021f */
[----:B------:R-:W-:Y:S01]  /*55a0*/  @!P1 IMAD R29, R2, R10, R29 ;  /* 0x0000000a021d9224 */ /* 0x000fe200078e021d */
[----:B------:R-:W-:Y:S06]  /*55b0*/  @!P0 BRA `(.L_x_86) ;  /* 0x00000000007c8947 */ /* 0x000fec0003800000 */
[----:B------:R-:W1:Y:S01]  /*55c0*/  LDCU.64 UR8, c[0x4][0x80] ;  /* 0x01001000ff0877ac */ /* 0x000e620008000a00 */
[----:B------:R-:W-:Y:S01]  /*55d0*/  MOV R2, 0x0 ;  /* 0x0000000000027802 */ /* 0x000fe20000000f00 */
[----:B------:R-:W-:Y:S02]  /*55e0*/  HFMA2 R12, -RZ, RZ, 0, 5.9604644775390625e-08 ;  /* 0x00000001ff0c7431 */ /* 0x000fe400000001ff */
[----:B------:R-:W-:Y:S01]  /*55f0*/  IMAD.MOV.U32 R8, RZ, RZ, 0x70 ;  /* 0x00000070ff087424 */ /* 0x000fe200078e00ff */
[----:B------:R2:W3:Y:S01]  /*5600*/  LDC.64 R14, c[0x4][R2] ;  /* 0x01000000020e7b82 */ /* 0x0004e20000000a00 */
[----:B------:R-:W4:Y:S01]  /*5610*/  LDCU.64 UR6, c[0x4][0x88] ;  /* 0x01001100ff0677ac */ /* 0x000f220008000a00 */
[----:B------:R-:W-:Y:S01]  /*5620*/  IMAD.MOV.U32 R13, RZ, RZ, RZ ;  /* 0x000000ffff0d7224 */ /* 0x000fe200078e00ff */
[----:B------:R-:W2:Y:S01]  /*5630*/  LDCU.64 UR4, c[0x4][0x8] ;  /* 0x01000100ff0477ac */ /* 0x000ea20008000a00 */
[----:B-1----:R-:W-:Y:S01]  /*5640*/  MOV R5, UR9 ;  /* 0x0000000900057c02 */ /* 0x002fe20008000f00 */
[----:B------:R-:W-:Y:S01]  /*5650*/  IMAD.U32 R4, RZ, RZ, UR8 ;  /* 0x00000008ff047e24 */ /* 0x000fe2000f8e00ff */
[----:B----4-:R-:W-:Y:S01]  /*5660*/  MOV R7, UR7 ;  /* 0x0000000700077c02 */ /* 0x010fe20008000f00 */
[----:B------:R-:W-:Y:S01]  /*5670*/  IMAD.U32 R6, RZ, RZ, UR6 ;  /* 0x00000006ff067e24 */ /* 0x000fe2000f8e00ff */
[----:B--2---:R-:W-:Y:S01]  /*5680*/  MOV R11, UR5 ;  /* 0x00000005000b7c02 */ /* 0x004fe20008000f00 */
[----:B------:R-:W-:Y:S02]  /*5690*/  IMAD.U32 R10, RZ, RZ, UR4 ;  /* 0x00000004ff0a7e24 */ /* 0x000fe4000f8e00ff */
[----:B------:R-:W-:Y:S07]  /*56a0*/  LEPC R20, `(.L_x_87) ;  /* 0x000000001014794e */ /* 0x000fee0000000000 */
[----:B---3-5:R-:W-:Y:S05]  /*56b0*/  CALL.ABS.NOINC R14 ;  /* 0x000000000e007343 */ /* 0x028fea0003c00000 */
.L_x_87:
[----:B------:R-:W1:Y:S01]  /*56c0*/  LDCU.64 UR8, c[0x4][0x80] ;  /* 0x01001000ff0877ac */ /* 0x000e620008000a00 */
[----:B------:R-:W2:Y:S01]  /*56d0*/  LDC.64 R2, c[0x4][R2] ;  /* 0x0100000002027b82 */ /* 0x000ea20000000a00 */
[----:B------:R-:W-:Y:S02]  /*56e0*/  HFMA2 R12, -RZ, RZ, 0, 5.9604644775390625e-08 ;  /* 0x00000001ff0c7431 */ /* 0x000fe400000001ff */
[----:B------:R-:W-:Y:S02]  /*56f0*/  IMAD.MOV.U32 R8, RZ, RZ, 0x70 ;  /* 0x00000070ff087424 */ /* 0x000fe400078e00ff */
[----:B------:R-:W-:Y:S01]  /*5700*/  IMAD.MOV.U32 R13, RZ, RZ, RZ ;  /* 0x000000ffff0d7224 */ /* 0x000fe200078e00ff */
[----:B------:R-:W3:Y:S01]  /*5710*/  LDCU.64 UR6, c[0x4][0x88] ;  /* 0x01001100ff0677ac */ /* 0x000ee20008000a00 */
[----:B------:R-:W4:Y:S01]  /*5720*/  LDCU.64 UR4, c[0x4][0x8] ;  /* 0x01000100ff0477ac */ /* 0x000f220008000a00 */
[----:B-1----:R-:W-:Y:S02]  /*5730*/  MOV R4, UR8 ;  /* 0x0000000800047c02 */ /* 0x002fe40008000f00 */
[----:B------:R-:W-:Y:S02]  /*5740*/  MOV R5, UR9 ;  /* 0x0000000900057c02 */ /* 0x000fe40008000f00 */
[----:B---3--:R-:W-:Y:S01]  /*5750*/  MOV R7, UR7 ;  /* 0x0000000700077c02 */ /* 0x008fe20008000f00 */
[----:B------:R-:W-:Y:S01]  /*5760*/  IMAD.U32 R6, RZ, RZ, UR6 ;  /* 0x00000006ff067e24 */ /* 0x000fe2000f8e00ff */
[----:B----4-:R-:W-:Y:S01]  /*5770*/  MOV R11, UR5 ;  /* 0x00000005000b7c02 */ /* 0x010fe20008000f00 */
[----:B------:R-:W-:Y:S02]  /*5780*/  IMAD.U32 R10, RZ, RZ, UR4 ;  /* 0x00000004ff0a7e24 */ /* 0x000fe4000f8e00ff */
[----:B------:R-:W-:Y:S07]  /*5790*/  LEPC R20, `(.L_x_86) ;  /* 0x000000001014794e */ /* 0x000fee0000000000 */
[----:B--2---:R-:W-:Y:S05]  /*57a0*/  CALL.ABS.NOINC R2 ;  /* 0x0000000002007343 */ /* 0x004fea0003c00000 */
.L_x_86:
[----:B------:R-:W-:Y:S05]  /*57b0*/  BSYNC.RECONVERGENT B6 ;  /* 0x0000000000067941 */ /* 0x000fea0003800200 */
.L_x_85:
[----:B------:R-:W-:Y:S01]  /*57c0*/  ISETP.NE.U32.AND P4, PT, R54, RZ, PT ;  /* 0x000000ff3600720c */ /* 0x000fe20003f85070 */
[----:B------:R-:W-:Y:S01]  /*57d0*/  UISETP.NE.AND UP2, UPT, UR50, URZ, UPT ;  /* 0x000000ff3200728c */ /* 0x000fe2000bf45270 */
[----:B------:R-:W-:Y:S01]  /*57e0*/  ISETP.NE.U32.AND P2, PT, RZ, UR38, PT ;  /* 0x00000026ff007c0c */ /* 0x000fe2000bf45070 */
[----:B------:R-:W-:Y:S01]  /*57f0*/  UISETP.NE.U32.AND UP1, UPT, UR44, URZ, UPT ;  /* 0x000000ff2c00728c */ /* 0x000fe2000bf25070 */
[----:B------:R-:W-:Y:S01]  /*5800*/  ISETP.NE.AND.EX P4, PT, R55, RZ, PT, P4 ;  /* 0x000000ff3700720c */ /* 0x000fe20003f85340 */
[----:B------:R-:W-:Y:S01]  /*5810*/  UPLOP3.LUT UP0, UPT, UPT, UPT, UPT, 0x40, 0x4 ;  /* 0x000000000004789c */ /* 0x000fe20003f0e870 */
[----:B------:R-:W-:Y:S01]  /*5820*/  ISETP.NE.AND.EX P2, PT, RZ, UR39, PT, P2 ;  /* 0x00000027ff007c0c */ /* 0x000fe2000bf45320 */
[----:B------:R-:W-:Y:S01]  /*5830*/  UISETP.NE.AND.EX UP1, UPT, UR45, URZ, UPT, UP1 ;  /* 0x000000ff2d00728c */ /* 0x000fe2000bf25310 */
[----:B------:R-:W-:Y:S04]  /*5840*/  PLOP3.LUT P1, PT, PT, PT, UP2, 0x80, 0x8 ;  /* 0x000000000008781c */ /* 0x000fe80003f2f028 */
[----:B------:R-:W-:Y:S06]  /*5850*/  @UP2 UPLOP3.LUT UP0, UPT, UPT, UPT, UP1, 0x80, 0x8 ;  /* 0x000000000008289c */ /* 0x000fec0003f0f010 */
[----:B------:R-:W-:Y:S01]  /*5860*/  PLOP3.LUT P0, PT, PT, PT, UP0, 0x80, 0x8 ;  /* 0x000000000008781c */ /* 0x000fe20003f0f008 */
[----:B------:R-:W-:Y:S01]  /*5870*/  @!UPT UIADD3 URZ, UPT, UPT, URZ, URZ, URZ ;  /* 0x000000fffffff290 */ /* 0x000fe2000fffe0ff */
[----:B------:R-:W-:Y:S11]  /*5880*/  BRA.U !UP1, `(.L_x_88) ;  /* 0x0000000109387547 */ /* 0x000ff6000b800000 */
[----:B------:R-:W-:Y:S01]  /*5890*/  UISETP.NE.U32.AND UP0, UPT, UR38, URZ, UPT ;  /* 0x000000ff2600728c */ /* 0x000fe2000bf05070 */
[----:B------:R-:W-:Y:S02]  /*58a0*/  HFMA2 R0, -RZ, RZ, 0, 5.9604644775390625e-08 ;  /* 0x00000001ff007431 */ /* 0x000fe400000001ff */
[----:B------:R-:W-:Y:S01]  /*58b0*/  IMAD.MOV.U32 R59, RZ, RZ, 0x1 ;  /* 0x00000001ff3b7424 */ /* 0x000fe200078e00ff */
[----:B------:R-:W-:Y:S06]  /*58c0*/  UISETP.NE.AND.EX UP0, UPT, UR39, URZ, UPT, UP0 ;  /* 0x000000ff2700728c */ /* 0x000fec000bf05300 */
[----:B------:R-:W-:Y:S05]  /*58d0*/  PLOP3.LUT P3, PT, PT, PT, UP0, 0x80, 0x8 ;  /* 0x000000000008781c */ /* 0x000fea0003f6f008 */
[----:B------:R-:W1:Y:S01]  /*58e0*/  @UP0 LDCU.64 UR6, c[0x0][0x888] ;  /* 0x00011100ff0607ac */ /* 0x000e620008000a00 */
[----:B------:R-:W-:Y:S07]  /*58f0*/  @UP0 UIMAD UR4, UR36, UR44, URZ ;  /* 0x0000002c240402a4 */ /* 0x000fee000f8e02ff */
[----:B------:R-:W-:Y:S01]  /*5900*/  @!P3 PRMT R59, R0, 0x7610, R59 ;  /* 0x00007610003bb816 */ /* 0x000fe2000000003b */
[----:B-1----:R-:W-:Y:S03]  /*5910*/  @UP0 UIMAD.WIDE UR6, UR4, 0x4, UR6 ;  /* 0x00000004040608a5 */ /* 0x002fe6000f8e0206 */
[----:B------:R-:W1:Y:S03]  /*5920*/  @!UP0 LDCU UR4, c[0x0][0x880] ;  /* 0x00011000ff0487ac */ /* 0x000e660008000800 */
[----:B------:R-:W-:Y:S01]  /*5930*/  IMAD.U32 R2, RZ, RZ, UR6 ;  /* 0x00000006ff027e24 */ /* 0x000fe2000f8e00ff */
[----:B------:R-:W-:Y:S05]  /*5940*/  MOV R3, UR7 ;  /* 0x0000000700037c02 */ /* 0x000fea0008000f00 */
[----:B-----5:R2:W5:Y:S02]  /*5950*/  @P3 LDG.E R35, desc[UR46][R2.64] ;  /* 0x0000002e02233981 */ /* 0x020564000c1e1900 */
[----:B-12---:R-:W-:Y:S02]  /*5960*/  @!P3 IMAD.U32 R35, RZ, RZ, UR4 ;  /* 0x00000004ff23be24 */ /* 0x006fe4000f8e00ff */
.L_x_88:
[----:B------:R-:W-:Y:S05]  /*5970*/  @!P4 BRA `(.L_x_89) ;  /* 0x000000000020c947 */ /* 0x000fea0003800000 */
[----:B------:R-:W-:Y:S04]  /*5980*/  ISETP.NE.U32.AND P3, PT, R52, RZ, PT ;  /* 0x000000ff3400720c */ /* 0x000fe80003f65070 */
[----:B------:R-:W-:Y:S11]  /*5990*/  ISETP.NE.AND.EX P3, PT, R53, RZ, PT, P3 ;  /* 0x000000ff3500720c */ /* 0x000ff60003f65330 */
[----:B------:R-:W-:Y:S02]  /*59a0*/  @!UPT UIADD3 URZ, UPT, UPT, URZ, URZ, URZ ;  /* 0x000000fffffff290 */ /* 0x000fe4000fffe0ff */
[----:B------:R-:W1:Y:S01]  /*59b0*/  @P3 LDC.64 R2, c[0x0][0x8a8] ;  /* 0x00022a00ff023b82 */ /* 0x000e620000000a00 */
[----:B------:R-:W-:Y:S04]  /*59c0*/  @P3 IMAD R0, R54, UR36, RZ ;  /* 0x0000002436003c24 */ /* 0x000fe8000f8e02ff */
[----:B-1----:R-:W-:Y:S05]  /*59d0*/  @P3 IMAD.WIDE R2, R0, 0x4, R2 ;  /* 0x0000000400023825 */ /* 0x002fea00078e0202 */
[----:B-----5:R1:W5:Y:S02]  /*59e0*/  @P3 LDG.E R33, desc[UR46][R2.64] ;  /* 0x0000002e02213981 */ /* 0x020364000c1e1900 */
[----:B-1----:R-:W2:Y:S02]  /*59f0*/  @!P3 LDC R33, c[0x0][0x8a0] ;  /* 0x00022800ff21bb82 */ /* 0x002ea40000000800 */
.L_x_89:
[----:B-----5:R-:W-:Y:S01]  /*5a00*/  FSETP.NEU.AND P3, PT, R35, RZ, PT ;  /* 0x000000ff2300720b */ /* 0x020fe20003f6d000 */
[----:B------:R-:W-:Y:S01]  /*5a10*/  IMAD.SHL.U32 R80, R64, 0x2, RZ ;  /* 0x0000000240507824 */ /* 0x000fe200078e00ff */
[----:B------:R-:W-:Y:S01]  /*5a20*/  SEL R7, RZ, 0xffffffff, P2 ;  /* 0xffffffffff077807 */ /* 0x000fe20001000000 */
[----:B------:R-:W-:Y:S01]  /*5a30*/  BSSY B1, `(.L_x_90) ;  /* 0x0000036000017945 */ /* 0x000fe20003800000 */
[----:B------:R-:W-:Y:S01]  /*5a40*/  @P1 LOP3.LUT P2, RZ, R59, 0xff, RZ, 0xc0, !PT ;  /* 0x000000ff3bff1812 */ /* 0x000fe2000784c0ff */
[----:B------:R-:W-:Y:S01]  /*5a50*/  VIADD R78, R80, UR48 ;  /* 0x00000030504e7c36 */ /* 0x000fe20008000000 */
[----:B------:R-:W-:Y:S01]  /*5a60*/  @P1 SEL R2, RZ, 0xffffffff, P3 ;  /* 0xffffffffff021807 */ /* 0x000fe20001800000 */
[----:B------:R-:W-:Y:S01]  /*5a70*/  IMAD.MOV.U32 R81, RZ, RZ, 0x1 ;  /* 0x00000001ff517424 */ /* 0x000fe200078e00ff */
[----:B------:R-:W-:Y:S01]  /*5a80*/  LOP3.LUT R70, R70, 0x1, RZ, 0x3c, !PT ;  /* 0x0000000146467812 */ /* 0x000fe200078e3cff */
[----:B------:R-:W-:Y:S01]  /*5a90*/  IMAD.MOV.U32 R39, RZ, RZ, RZ ;  /* 0x000000ffff277224 */ /* 0x000fe200078e00ff */
[----:B------:R-:W-:Y:S02]  /*5aa0*/  @P0 SEL R2, R7, R2, !P2 ;  /* 0x0000000207020207 */ /* 0x000fe40005000000 */
[----:B------:R-:W-:Y:S02]  /*5ab0*/  CS2R R50, SRZ ;  /* 0x0000000000327805 */ /* 0x000fe4000001ff00 */
[----:B------:R-:W-:Y:S02]  /*5ac0*/  LEA R79, R30, UR48, 0x3 ;  /* 0x000000301e4f7c11 */ /* 0x000fe4000f8e18ff */
[----:B------:R-:W-:Y:S02]  /*5ad0*/  CS2R R48, SRZ ;  /* 0x0000000000307805 */ /* 0x000fe4000001ff00 */
[----:B------:R-:W-:Y:S02]  /*5ae0*/  @P1 LOP3.LUT R2, R2, 0x1, RZ, 0xc0, !PT ;  /* 0x0000000102021812 */ /* 0x000fe400078ec0ff */
[----:B------:R-:W-:Y:S02]  /*5af0*/  CS2R R42, SRZ ;  /* 0x00000000002a7805 */ /* 0x000fe4000001ff00 */
[----:B------:R-:W-:Y:S02]  /*5b00*/  SHF.L.U32 R0, R69, 0x1f, RZ ;  /* 0x0000001f45007819 */ /* 0x000fe400000006ff */
[----:B------:R-:W-:Y:S02]  /*5b10*/  CS2R R40, SRZ ;  /* 0x0000000000287805 */ /* 0x000fe4000001ff00 */
[----:B------:R-:W-:Y:S01]  /*5b20*/  ISETP.NE.U32.OR P5, PT, R2, 0x1, !P1 ;  /* 0x000000010200780c */ /* 0x000fe20004fa5470 */
[----:B------:R-:W-:Y:S01]  /*5b30*/  IMAD.IADD R77, R71, 0x1, R78 ;  /* 0x00000001474d7824 */ /* 0x000fe200078e024e */
[----:B------:R-:W-:Y:S02]  /*5b40*/  PLOP3.LUT P2, PT, PT, PT, UP1, 0x80, 0x8 ;  /* 0x000000000008781c */ /* 0x000fe40003f4f018 */
[----:B------:R-:W-:Y:S02]  /*5b50*/  LEA.HI R5, R30, R30, RZ, 0x1 ;  /* 0x0000001e1e057211 */ /* 0x000fe400078f08ff */
[----:B------:R-:W-:Y:S02]  /*5b60*/  LOP3.LUT P4, R74, R59, 0xff, RZ, 0xc0, !PT ;  /* 0x000000ff3b4a7812 */ /* 0x000fe4000788c0ff */
[----:B------:R-:W-:Y:S01]  /*5b70*/  SEL R2, RZ, 0xffffffff, P3 ;  /* 0xffffffffff027807 */ /* 0x000fe20001800000 */
[C---:B------:R-:W-:Y:S01]  /*5b80*/  IMAD.SHL.U32 R3, R5.reuse, 0x40, RZ ;  /* 0x0000004005037824 */ /* 0x040fe200078e00ff */
[----:B------:R-:W-:Y:S02]  /*5b90*/  LOP3.LUT R5, R5, 0xffe, RZ, 0xc0, !PT ;  /* 0x00000ffe05057812 */ /* 0x000fe400078ec0ff */
[----:B------:R-:W-:Y:S02]  /*5ba0*/  P2R R76, PR, RZ, 0x20 ;  /* 0x00000020ff4c7803 */ /* 0x000fe40000000000 */
[----:B------:R-:W-:Y:S01]  /*5bb0*/  @P5 SHF.L.U32 R4, R70, 0x1f, RZ ;  /* 0x0000001f46045819 */ /* 0x000fe200000006ff */
[----:B------:R-:W-:Y:S01]  /*5bc0*/  IMAD.IADD R34, R30, 0x1, -R5 ;  /* 0x000000011e227824 */ /* 0x000fe200078e0a05 */
[----:B------:R-:W-:Y:S02]  /*5bd0*/  @P2 SEL R2, R7, R2, !P4 ;  /* 0x0000000207022207 */ /* 0x000fe40006000000 */
[----:B------:R-:W1:Y:S01]  /*5be0*/  @P5 SYNCS.PHASECHK.TRANS64.TRYWAIT P1, [UR48+0x40], R4 ;  /* 0x00004004ff0055a7 */ /* 0x000e620008021130 */
[----:B------:R-:W-:Y:S02]  /*5bf0*/  LOP3.LUT R3, R3, 0xffffff80, RZ, 0xc0, !PT ;  /* 0xffffff8003037812 */ /* 0x000fe400078ec0ff */
[----:B------:R-:W-:Y:S03]  /*5c00*/  LOP3.LUT R2, R2, 0x1, RZ, 0xc0, !PT ;  /* 0x0000000102027812 */ /* 0x000fe600078ec0ff */
[----:B------:R-:W-:Y:S01]  /*5c10*/  IMAD.IADD R3, R32, 0x1, R3 ;  /* 0x0000000120037824 */ /* 0x000fe200078e0203 */
[----:B------:R-:W-:Y:S03]  /*5c20*/  ISETP.NE.U32.AND P2, PT, R2, 0x1, PT ;  /* 0x000000010200780c */ /* 0x000fe60003f45070 */
[----:B------:R-:W-:Y:S01]  /*5c30*/  IMAD R34, R34, 0x100000, R3 ;  /* 0x0010000022227824 */ /* 0x000fe200078e0203 */
[----:B------:R-:W-:Y:S01]  /*5c40*/  P2R R82, PR, RZ, 0x4 ;  /* 0x00000004ff527803 */ /* 0x000fe20000000000 */
[----:B------:R3:W4:Y:S01]  /*5c50*/  SYNCS.PHASECHK.TRANS64.TRYWAIT P0, [R79+URZ+0xb0], R0 ;  /* 0x0000b0004f0075a7 */ /* 0x00072200080011ff */
[----:B-1----:R-:W-:Y:S01]  /*5c60*/  @P5 SEL R81, RZ, 0x1, !P1 ;  /* 0x00000001ff515807 */ /* 0x002fe20004800000 */
[----:B---3--:R-:W-:Y:S06]  /*5c70*/  @!P5 BRA `(.L_x_91) ;  /* 0x000000000044d947 */ /* 0x008fec0003800000 */
[----:B------:R-:W-:Y:S01]  /*5c80*/  IMAD.MOV.U32 R50, RZ, RZ, RZ ;  /* 0x000000ffff327224 */ /* 0x000fe200078e00ff */
[----:B------:R-:W-:Y:S01]  /*5c90*/  ISETP.NE.AND P1, PT, R81, RZ, PT ;  /* 0x000000ff5100720c */ /* 0x000fe20003f25270 */
[----:B------:R-:W-:Y:S01]  /*5ca0*/  BSSY B0, `(.L_x_92) ;  /* 0x0000008000007945 */ /* 0x000fe20003800000 */
[----:B------:R-:W-:Y:S02]  /*5cb0*/  CS2R R42, SRZ ;  /* 0x00000000002a7805 */ /* 0x000fe4000001ff00 */
[----:B------:R-:W-:Y:S02]  /*5cc0*/  CS2R R40, SRZ ;  /* 0x0000000000287805 */ /* 0x000fe4000001ff00 */
[----:B------:R-:W-:Y:S07]  /*5cd0*/  CS2R R48, SRZ ;  /* 0x0000000000307805 */ /* 0x000fee000001ff00 */
[----:B------:R-:W-:Y:S05]  /*5ce0*/  @P1 BRA `(.L_x_93) ;  /* 0x00000000000c1947 */ /* 0x000fea0003800000 */
[----:B------:R-:W-:Y:S04]  /*5cf0*/  SHF.L.U32 R3, R70, 0x1f, RZ ;  /* 0x0000001f46037819 */ /* 0x000fe800000006ff */
[----:B------:R-:W1:Y:S02]  /*5d00*/  SYNCS.PHASECHK.TRANS64.TRYWAIT P1, [UR48+0x40], R3 ;  /* 0x00004003ff0075a7 */ /* 0x000e640008021130 */
[----:B-1----:R-:W-:Y:S05]  /*5d10*/  @!P1 BRA `(.L_x_94) ;  /* 0x0000002c009c9947 */ /* 0x002fea0003800000 */
.L_x_93:
[----:B------:R-:W-:Y:S05]  /*5d20*/  BSYNC B0 ;  /* 0x0000000000007941 */ /* 0x000fea0003800000 */
.L_x_92:
[----:B------:R-:W-:Y:S01]  /*5d30*/  ISETP.NE.AND P1, PT, R82, RZ, PT ;  /* 0x000000ff5200720c */ /* 0x000fe20003f25270 */
[----:B------:R-:W-:Y:S11]  /*5d40*/  HFMA2 R39, -RZ, RZ, 0, 5.9604644775390625e-08 ;  /* 0x00000001ff277431 */ /* 0x000ff600000001ff */
[----:B------:R-:W-:Y:S01]  /*5d50*/  @!UPT UIADD3 URZ, UPT, UPT, URZ, URZ, URZ ;  /* 0x000000fffffff290 */ /* 0x000fe2000fffe0ff */
[----:B------:R-:W-:Y:S05]  /*5d60*/  @P1 WARPSYNC.ALL ;  /* 0x0000000000001948 */ /* 0x000fea0003800000 */
[----:B------:R3:W1:Y:S04]  /*5d70*/  @P1 LDSM.16.M88.4 R40, [R80+UR48+0x200] ;  /* 0x000200305028183b */ /* 0x0006680008000200 */
[----:B------:R3:W1:Y:S02]  /*5d80*/  @P1 LDSM.16.M88.4 R48, [R77+0x200] ;  /* 0x000200004d30183b */ /* 0x0006640000000200 */
.L_x_91:
[----:B------:R-:W-:Y:S05]  /*5d90*/  BSYNC B1 ;  /* 0x0000000000017941 */ /* 0x000fea0003800000 */
.L_x_90:
[----:B-1----:R-:W-:Y:S04]  /*5da0*/  SHF.R.U32.HI R2, RZ, 0x15, R34 ;  /* 0x00000015ff027819 */ /* 0x002fe80000011622 */
[----:B------:R-:W-:Y:S01]  /*5db0*/  LOP3.LUT P1, RZ, R2, 0x3, R65, 0x48, !PT ;  /* 0x0000000302ff7812 */ /* 0x000fe20007824841 */
[----:B------:R-:W-:Y:S01]  /*5dc0*/  @!UPT UIADD3 URZ, UPT, UPT, URZ, URZ, URZ ;  /* 0x000000fffffff290 */ /* 0x000fe2000fffe0ff */
[----:B----4-:R-:W-:Y:S11]  /*5dd0*/  @P0 BRA `(.L_x_95) ;  /* 0x0000000000080947 */ /* 0x010ff60003800000 */
[----:B------:R-:W1:Y:S02]  /*5de0*/  SYNCS.PHASECHK.TRANS64.TRYWAIT P0, [R79+URZ+0xb0], R0 ;  /* 0x0000b0004f0075a7 */ /* 0x000e6400080011ff */
[----:B-1----:R-:W-:Y:S05]  /*5df0*/  @!P0 BRA `(.L_x_96) ;  /* 0x0000002c007c8947 */ /* 0x002fea0003800000 */
.L_x_95:
[----:B------:R-:W-:Y:S05]  /*5e00*/  @!P1 BRA `(.L_x_97) ;  /* 0x0000000000409947 */ /* 0x000fea0003800000 */
[----:B------:R-:W4:Y:S01]  /*5e10*/  LDCU.64 UR8, c[0x4][0x70] ;  /* 0x01000e00ff0877ac */ /* 0x000f220008000a00 */
[----:B------:R-:W-:Y:S01]  /*5e20*/  MOV R3, 0x0 ;  /* 0x0000000000037802 */ /* 0x000fe20000000f00 */
[----:B------:R-:W-:Y:S02]  /*5e30*/  HFMA2 R12, -RZ, RZ, 0, 5.9604644775390625e-08 ;  /* 0x00000001ff0c7431 */ /* 0x000fe400000001ff */
[----:B------:R-:W-:Y:S02]  /*5e40*/  IMAD.MOV.U32 R8, RZ, RZ, 0x192 ;  /* 0x00000192ff087424 */ /* 0x000fe400078e00ff */
[----:B------:R-:W-:Y:S01]  /*5e50*/  IMAD.MOV.U32 R13, RZ, RZ, RZ ;  /* 0x000000ffff0d7224 */ /* 0x000fe200078e00ff */
[----:B------:R-:W5:Y:S01]  /*5e60*/  LDCU.64 UR6, c[0x4][0x78] ;  /* 0x01000f00ff0677ac */ /* 0x000f620008000a00 */
[----:B------:R-:W1:Y:S01]  /*5e70*/  LDC.64 R2, c[0x4][R3] ;  /* 0x0100000003027b82 */ /* 0x000e620000000a00 */
[----:B------:R-:W2:Y:S01]  /*5e80*/  LDCU.64 UR4, c[0x4][0x10] ;  /* 0x01000200ff0477ac */ /* 0x000ea20008000a00 */
[----:B----4-:R-:W-:Y:S01]  /*5e90*/  MOV R5, UR9 ;  /* 0x0000000900057c02 */ /* 0x010fe20008000f00 */
[----:B------:R-:W-:Y:S01]  /*5ea0*/  IMAD.U32 R4, RZ, RZ, UR8 ;  /* 0x00000008ff047e24 */ /* 0x000fe2000f8e00ff */
[----:B-----5:R-:W-:Y:S01]  /*5eb0*/  MOV R7, UR7 ;  /* 0x0000000700077c02 */ /* 0x020fe20008000f00 */
[----:B------:R-:W-:Y:S01]  /*5ec0*/  IMAD.U32 R6, RZ, RZ, UR6 ;  /* 0x00000006ff067e24 */ /* 0x000fe2000f8e00ff */
[----:B--2---:R-:W-:Y:S01]  /*5ed0*/  MOV R11, UR5 ;  /* 0x00000005000b7c02 */ /* 0x004fe20008000f00 */
[----:B------:R-:W-:Y:S02]  /*5ee0*/  IMAD.U32 R10, RZ, RZ, UR4 ;  /* 0x00000004ff0a7e24 */ /* 0x000fe4000f8e00ff */
[----:B------:R-:W-:Y:S07]  /*5ef0*/  LEPC R20, `(.L_x_97) ;  /* 0x000000001014794e */ /* 0x000fee0000000000 */
[----:B-1-3--:R-:W-:Y:S05]  /*5f00*/  CALL.ABS.NOINC R2 ;  /* 0x0000000002007343 */ /* 0x00afea0003c00000 */
.L_x_97:
[----:B------:R-:W-:Y:S01]  /*5f10*/  SHF.L.U32 R20, R40, 0x10, RZ ;  /* 0x0000001028147819 */ /* 0x000fe200000006ff */
[----:B------:R-:W-:Y:S05]  /*5f20*/  WARPSYNC.ALL ;  /* 0x0000000000007948 */ /* 0x000fea0003800000 */
[----:B------:R-:W-:Y:S01]  /*5f30*/  R2UR UR4, R34 ;  /* 0x00000000220472ca */ /* 0x000fe200000e0000 */
[----:B------:R-:W-:Y:S01]  /*5f40*/  BSSY.RECONVERGENT B0, `(.L_x_98) ;  /* 0x000004e000007945 */ /* 0x000fe20003800200 */
[----:B------:R-:W-:Y:S02]  /*5f50*/  LOP3.LUT R21, R40, 0xffff0000, RZ, 0xc0, !PT ;  /* 0xffff000028157812 */ /* 0x000fe400078ec0ff */
[----:B------:R-:W-:Y:S02]  /*5f60*/  LOP3.LUT R36, R41, 0xffff0000, RZ, 0xc0, !PT ;  /* 0xffff000029247812 */ /* 0x000fe400078ec0ff */
[----:B------:R-:W-:Y:S02]  /*5f70*/  SHF.L.U32 R37, R43, 0x10, RZ ;  /* 0x000000102b257819 */ /* 0x000fe400000006ff */
[----:B------:R-:W-:Y:S02]  /*5f80*/  LOP3.LUT R38, R51, 0xffff0000, RZ, 0xc0, !PT ;  /* 0xffff000033267812 */ /* 0x000fe400078ec0ff */
[----:B------:R-:W-:Y:S03]  /*5f90*/  ISETP.NE.AND P0, PT, R72, RZ, PT ;  /* 0x000000ff4800720c */ /* 0x000fe60003f05270 */
[----:B------:R-:W1:Y:S02]  /*5fa0*/  LDTM.16dp256bit.x4 R4, tmem[UR4] ;  /* 0x00000004000479ee */ /* 0x000e640008120000 */
[C---:B-12---:R-:W-:Y:S01]  /*5fb0*/  FMUL R0, R33.reuse, R4 ;  /* 0x0000000421007220 */ /* 0x046fe20000400000 */
[C---:B------:R-:W-:Y:S01]  /*5fc0*/  FMUL R2, R33.reuse, R5 ;  /* 0x0000000521027220 */ /* 0x040fe20000400000 */
[C---:B------:R-:W-:Y:S01]  /*5fd0*/  FMUL R3, R33.reuse, R6 ;  /* 0x0000000621037220 */ /* 0x040fe20000400000 */
[----:B------:R-:W-:Y:S01]  /*5fe0*/  FMUL R7, R33, R7 ;  /* 0x0000000721077220 */ /* 0x000fe20000400000 */
[----:B------:R-:W-:Y:S01]  /*5ff0*/  FFMA R0, R35, R20, R0 ;  /* 0x0000001423007223 */ /* 0x000fe20000000000 */
[----:B------:R-:W-:Y:S01]  /*6000*/  SHF.L.U32 R20, R41, 0x10, RZ ;  /* 0x0000001029147819 */ /* 0x000fe200000006ff */
[----:B------:R-:W-:Y:S01]  /*6010*/  FFMA R2, R35, R21, R2 ;  /* 0x0000001523027223 */ /* 0x000fe20000000002 */
[C---:B------:R-:W-:Y:S01]  /*6020*/  SHF.L.U32 R21, R42.reuse, 0x10, RZ ;  /* 0x000000102a157819 */ /* 0x040fe200000006ff */
[C---:B------:R-:W-:Y:S01]  /*6030*/  FMUL R4, R33.reuse, R8 ;  /* 0x0000000821047220 */ /* 0x040fe20000400000 */
[----:B------:R-:W-:Y:S01]  /*6040*/  FMUL R5, R33, R9 ;  /* 0x0000000921057220 */ /* 0x000fe20000400000 */
[C---:B------:R-:W-:Y:S01]  /*6050*/  FFMA R3, R35.reuse, R20, R3 ;  /* 0x0000001423037223 */ /* 0x040fe20000000003 */
[----:B------:R-:W-:Y:S01]  /*6060*/  LOP3.LUT R20, R42, 0xffff0000, RZ, 0xc0, !PT ;  /* 0xffff00002a147812 */ /* 0x000fe200078ec0ff */
[----:B------:R-:W-:Y:S01]  /*6070*/  FFMA R7, R35, R36, R7 ;  /* 0x0000002423077223 */ /* 0x000fe20000000007 */
[----:B------:R-:W-:Y:S01]  /*6080*/  LOP3.LUT R36, R43, 0xffff0000, RZ, 0xc0, !PT ;  /* 0xffff00002b247812 */ /* 0x000fe200078ec0ff */
[C---:B------:R-:W-:Y:S01]  /*6090*/  FMUL R6, R33.reuse, R10 ;  /* 0x0000000a21067220 */ /* 0x040fe20000400000 */
[----:B------:R-:W-:Y:S01]  /*60a0*/  F2FP.BF16.F32.PACK_AB R44, R2, R0 ;  /* 0x00000000022c723e */ /* 0x000fe200000010ff */
[----:B------:R-:W-:Y:S01]  /*60b0*/  FMUL R11, R33, R11 ;  /* 0x0000000b210b7220 */ /* 0x000fe20000400000 */
[----:B------:R-:W-:Y:S01]  /*60c0*/  F2FP.BF16.F32.PACK_AB R45, R7, R3 ;  /* 0x00000003072d723e */ /* 0x000fe200000010ff */
[----:B------:R-:W-:Y:S01]  /*60d0*/  FFMA R4, R35, R21, R4 ;  /* 0x0000001523047223 */ /* 0x000fe20000000004 */
[----:B------:R-:W-:Y:S01]  /*60e0*/  SHF.L.U32 R21, R49, 0x10, RZ ;  /* 0x0000001031157819 */ /* 0x000fe200000006ff */
[C---:B------:R-:W-:Y:S01]  /*60f0*/  FFMA R5, R35.reuse, R20, R5 ;  /* 0x0000001423057223 */ /* 0x040fe20000000005 */
[C---:B------:R-:W-:Y:S01]  /*6100*/  SHF.L.U32 R20, R48.reuse, 0x10, RZ ;  /* 0x0000001030147819 */ /* 0x040fe200000006ff */
[----:B------:R-:W-:Y:S01]  /*6110*/  FFMA R6, R35, R37, R6 ;  /* 0x0000002523067223 */ /* 0x000fe20000000006 */
[----:B------:R-:W-:Y:S01]  /*6120*/  SHF.L.U32 R37, R51, 0x10, RZ ;  /* 0x0000001033257819 */ /* 0x000fe200000006ff */
[----:B------:R-:W-:Y:S01]  /*6130*/  FFMA R11, R35, R36, R11 ;  /* 0x00000024230b7223 */ /* 0x000fe2000000000b */
[C---:B------:R-:W-:Y:S01]  /*6140*/  FMUL R8, R33.reuse, R12 ;  /* 0x0000000c21087220 */ /* 0x040fe20000400000 */
[----:B------:R-:W-:Y:S01]  /*6150*/  LOP3.LUT R36, R48, 0xffff0000, RZ, 0xc0, !PT ;  /* 0xffff000030247812 */ /* 0x000fe200078ec0ff */
[C---:B------:R-:W-:Y:S01]  /*6160*/  FMUL R9, R33.reuse, R13 ;  /* 0x0000000d21097220 */ /* 0x040fe20000400000 */
[----:B------:R-:W-:Y:S01]  /*6170*/  FMUL R10, R33, R14 ;  /* 0x0000000e210a7220 */ /* 0x000fe20000400000 */
[----:B------:R-:W-:Y:S01]  /*6180*/  FFMA R8, R35, R20, R8 ;  /* 0x0000001423087223 */ /* 0x000fe20000000008 */
[----:B------:R-:W-:Y:S01]  /*6190*/  LOP3.LUT R20, R49, 0xffff0000, RZ, 0xc0, !PT ;  /* 0xffff000031147812 */ /* 0x000fe200078ec0ff */
[C---:B------:R-:W-:Y:S01]  /*61a0*/  FFMA R9, R35.reuse, R36, R9 ;  /* 0x0000002423097223 */ /* 0x040fe20000000009 */
[----:B------:R-:W-:Y:S01]  /*61b0*/  FFMA R10, R35, R21, R10 ;  /* 0x00000015230a7223 */ /* 0x000fe2000000000a */
[C---:B------:R-:W-:Y:S01]  /*61c0*/  FMUL R15, R33.reuse, R15 ;  /* 0x0000000f210f7220 */ /* 0x040fe20000400000 */
[C---:B------:R-:W-:Y:S01]  /*61d0*/  SHF.L.U32 R21, R50.reuse, 0x10, RZ ;  /* 0x0000001032157819 */ /* 0x040fe200000006ff */
[C---:B------:R-:W-:Y:S01]  /*61e0*/  FMUL R12, R33.reuse, R16 ;  /* 0x00000010210c7220 */ /* 0x040fe20000400000 */
[----:B------:R-:W-:Y:S01]  /*61f0*/  LOP3.LUT R36, R50, 0xffff0000, RZ, 0xc0, !PT ;  /* 0xffff000032247812 */ /* 0x000fe200078ec0ff */
[C---:B------:R-:W-:Y:S01]  /*6200*/  FMUL R13, R33.reuse, R17 ;  /* 0x00000011210d7220 */ /* 0x040fe20000400000 */
[----:B------:R-:W-:Y:S01]  /*6210*/  FMUL R14, R33, R18 ;  /* 0x00000012210e7220 */ /* 0x000fe20000400000 */
[----:B------:R-:W-:Y:S01]  /*6220*/  FFMA R15, R35, R20, R15 ;  /* 0x00000014230f7223 */ /* 0x000fe2000000000f */
[----:B------:R-:W-:Y:S01]  /*6230*/  FMUL R19, R33, R19 ;  /* 0x0000001321137220 */ /* 0x000fe20000400000 */
[C---:B------:R-:W-:Y:S01]  /*6240*/  FFMA R12, R35.reuse, R21, R12 ;  /* 0x00000015230c7223 */ /* 0x040fe2000000000c */
[C---:B------:R-:W-:Y:S01]  /*6250*/  FFMA R13, R35.reuse, R36, R13 ;  /* 0x00000024230d7223 */ /* 0x040fe2000000000d */
[C---:B------:R-:W-:Y:S01]  /*6260*/  FFMA R14, R35.reuse, R37, R14 ;  /* 0x00000025230e7223 */ /* 0x040fe2000000000e */
[----:B------:R-:W-:Y:S01]  /*6270*/  FFMA R19, R35, R38, R19 ;  /* 0x0000002623137223 */ /* 0x000fe20000000013 */
[----:B------:R-:W-:Y:S02]  /*6280*/  F2FP.BF16.F32.PACK_AB R46, R5, R4 ;  /* 0x00000004052e723e */ /* 0x000fe400000010ff */
[----:B------:R-:W-:Y:S02]  /*6290*/  F2FP.BF16.F32.PACK_AB R47, R11, R6 ;  /* 0x000000060b2f723e */ /* 0x000fe400000010ff */
[----:B------:R-:W-:Y:S02]  /*62a0*/  F2FP.BF16.F32.PACK_AB R84, R9, R8 ;  /* 0x000000080954723e */ /* 0x000fe400000010ff */
[----:B------:R-:W-:Y:S01]  /*62b0*/  F2FP.BF16.F32.PACK_AB R85, R15, R10 ;  /* 0x0000000a0f55723e */ /* 0x000fe200000010ff */
[----:B------:R1:W-:Y:S01]  /*62c0*/  STSM.16.M88.4 [R78+0x200], R44 ;  /* 0x0002002c4e007844 */ /* 0x0003e20000000200 */
[----:B------:R-:W-:Y:S02]  /*62d0*/  F2FP.BF16.F32.PACK_AB R86, R13, R12 ;  /* 0x0000000c0d56723e */ /* 0x000fe400000010ff */
[----:B------:R-:W-:Y:S05]  /*62e0*/  F2FP.BF16.F32.PACK_AB R87, R19, R14 ;  /* 0x0000000e1357723e */ /* 0x000fea00000010ff */
[----:B------:R1:W-:Y:S01]  /*62f0*/  STSM.16.M88.4 [R77+0x200], R84 ;  /* 0x000200544d007844 */ /* 0x0003e20000000200 */
[----:B------:R-:W-:Y:S01]  /*6300*/  @!PT LDS RZ, [RZ] ;  /* 0x00000000fffff984 */ /* 0x000fe20000000800 */
[----:B------:R-:W-:Y:S01]  /*6310*/  @!PT LDS RZ, [RZ] ;  /* 0x00000000fffff984 */ /* 0x000fe20000000800 */
[----:B------:R-:W-:Y:S01]  /*6320*/  @!PT LDS RZ, [RZ] ;  /* 0x00000000fffff984 */ /* 0x000fe20000000800 */
[----:B------:R-:W-:Y:S01]  /*6330*/  @!PT LDS RZ, [RZ] ;  /* 0x00000000fffff984 */ /* 0x000fe20000000800 */
[----:B------:R2:W-:Y:S07]  /*6340*/  MEMBAR.ALL.CTA ;  /* 0x0000000000007992 */ /* 0x0005ee0000008000 */
[----:B--2---:R-:W2:Y:S02]  /*6350*/  FENCE.VIEW.ASYNC.S ;  /* 0x00000000000073c6 */ /* 0x004ea40000000000 */
[----:B--2---:R-:W-:Y:S06]  /*6360*/  BAR.SYNC.DEFER_BLOCKING 0x1, 0x80 ;  /* 0x0042000000007b1d */ /* 0x004fec0000010000 */
[----:B------:R-:W-:Y:S05]  /*6370*/  @P0 BRA `(.L_x_99) ;  /* 0x0000000000280947 */ /* 0x000fea0003800000 */
[----:B------:R-:W-:Y:S02]  /*6380*/  UIADD3 UR4, UPT, UPT, UR48, 0x200, URZ ;  /* 0x0000020030047890 */ /* 0x000fe4000fffe0ff */
[----:B------:R-:W-:Y:S01]  /*6390*/  UIADD3 UR6, UP0, UPT, UR52, 0x680, URZ ;  /* 0x0000068034067890 */ /* 0x000fe2000ff1e0ff */
[----:B------:R-:W-:Y:S03]  /*63a0*/  UMOV UR43, UR36 ;  /* 0x00000024002b7c82 */ /* 0x000fe60008000000 */
[----:B------:R-:W-:Y:S01]  /*63b0*/  MOV R66, UR4 ;  /* 0x0000000400427c02 */ /* 0x000fe20008000f00 */
[----:B------:R-:W-:Y:S03]  /*63c0*/  UIADD3.X UR7, UPT, UPT, URZ, UR53, URZ, UP0, !UPT ;  /* 0x00000035ff077290 */ /* 0x000fe600087fe4ff */
[----:B------:R-:W-:Y:S11]  /*63d0*/  R2UR UR40, R66 ;  /* 0x00000000422872ca */ /* 0x000ff600000e0000 */
[----:B------:R-:W-:Y:S02]  /*63e0*/  @!UPT UIADD3 URZ, UPT, UPT, URZ, URZ, URZ ;  /* 0x000000fffffff290 */ /* 0x000fe4000fffe0ff */
[----:B------:R2:W-:Y:S01]  /*63f0*/  UTMASTG.3D [UR40], [UR6] ;  /* 0x00000028060073b5 */ /* 0x0005e20008010000 */
[----:B------:R0:W-:Y:S01]  /*6400*/  UTMACMDFLUSH ;  /* 0x00000000000079b7 */ /* 0x0001e20000000000 */
[----:B--2---:R-:W-:Y:S04]  /*6410*/  DEPBAR.LE SB0, 0x1 ;  /* 0x000080400000791a */ /* 0x004fe80000000000 */
.L_x_99:
[----:B------:R-:W-:Y:S05]  /*6420*/  BSYNC.RECONVERGENT B0 ;  /* 0x0000000000007941 */ /* 0x000fea0003800200 */
.L_x_98:
[----:B------:R-:W-:Y:S01]  /*6430*/  BAR.SYNC.DEFER_BLOCKING 0x1, 0x80 ;  /* 0x0042000000007b1d */ /* 0x000fe20000010000 */
[----:B------:R-:W-:Y:S01]  /*6440*/  ISETP.NE.AND P1, PT, R76, RZ, PT ;  /* 0x000000ff4c00720c */ /* 0x000fe20003f25270 */
[----:B------:R-:W-:Y:S01]  /*6450*/  UISETP.NE.AND UP0, UPT, UR49, URZ, UPT ;  /* 0x000000ff3100728c */ /* 0x000fe2000bf05270 */
[----:B------:R-:W-:Y:S11]  /*6460*/  LEA R3, R39, UR48, 0x3 ;  /* 0x0000003027037c11 */ /* 0x000ff6000f8e18ff */
[----:B------:R-:W-:Y:S01]  /*6470*/  @P1 SHF.L.U32 R2, R70, 0x1f, RZ ;  /* 0x0000001f46021819 */ /* 0x000fe200000006ff */
[----:B------:R-:W-:Y:S06]  /*6480*/  BRA.U !UP0, `(.L_x_100) ;  /* 0x0000000108247547 */ /* 0x000fec000b800000 */
[----:B------:R-:W-:Y:S01]  /*6490*/  IMAD.U32 R5, RZ, RZ, UR51 ;  /* 0x00000033ff057e24 */ /* 0x000fe2000f8e00ff */
[----:B------:R-:W-:Y:S01]  /*64a0*/  MOV R0, UR37 ;  /* 0x0000002500007c02 */ /* 0x000fe20008000f00 */
[----:B------:R-:W-:Y:S03]  /*64b0*/  UIADD3 UR51, UPT, UPT, UR51, 0x1, URZ ;  /* 0x0000000133337890 */ /* 0x000fe6000fffe0ff */
[----:B------:R-:W-:Y:S01]  /*64c0*/  @P1 LEA R5, R5, UR48, 0x3 ;  /* 0x0000003005051c11 */ /* 0x000fe2000f8e18ff */
[----:B------:R-:W-:Y:S04]  /*64d0*/  UISETP.NE.AND UP0, UPT, UR51, 0x4, UPT ;  /* 0x000000043300788c */ /* 0x000fe8000bf05270 */
[----:B------:R-:W-:Y:S01]  /*64e0*/  @P1 VIADD R5, R5, 0x60 ;  /* 0x0000006005051836 */ /* 0x000fe20000000000 */
[----:B------:R-:W-:Y:S04]  /*64f0*/  USEL UR51, UR51, URZ, UP0 ;  /* 0x000000ff33337287 */ /* 0x000fe80008000000 */
[----:B------:R-:W-:Y:S04]  /*6500*/  @P1 PRMT R0, R0, 0x654, R5 ;  /* 0x0000065400001816 */ /* 0x000fe80000000005 */
[----:B------:R2:W-:Y:S04]  /*6510*/  @P1 SYNCS.ARRIVE.TRANS64.RED.A1T0 RZ, [R0+URZ], RZ ;  /* 0x000000ff00ff19a7 */ /* 0x0005e800081004ff */
.L_x_100:
[----:B------:R-:W4:Y:S01]  /*6520*/  @P1 SYNCS.PHASECHK.TRANS64.TRYWAIT P0, [R3+URZ+0x40], R2 ;  /* 0x00004002030015a7 */ /* 0x000f2200080011ff */
[----:B------:R-:W-:Y:S01]  /*6530*/  BSSY B1, `(.L_x_101) ;  /* 0x0000013000017945 */ /* 0x000fe20003800000 */
[----:B----4-:R-:W-:Y:S03]  /*6540*/  @P1 SEL R81, RZ, 0x1, !P0 ;  /* 0x00000001ff511807 */ /* 0x010fe60004000000 */
[----:B------:R-:W-:Y:S05]  /*6550*/  @!P1 BRA `(.L_x_102) ;  /* 0x0000000000409947 */ /* 0x000fea0003800000 */
[----:B------:R-:W-:Y:S01]  /*6560*/  ISETP.NE.AND P1, PT, R82, RZ, PT ;  /* 0x000000ff5200720c */ /* 0x000fe20003f25270 */
[----:B------:R-:W-:Y:S01]  /*6570*/  BSSY B0, `(.L_x_103) ;  /* 0x0000009000007945 */ /* 0x000fe20003800000 */
[----:B------:R-:W-:Y:S11]  /*6580*/  ISETP.NE.AND P0, PT, R81, RZ, PT ;  /* 0x000000ff5100720c */ /* 0x000ff60003f05270 */
[----:B------:R-:W-:Y:S05]  /*6590*/  @P1 IMAD R4, R39, 0x1000, R80 ;  /* 0x0000100027041824 */ /* 0x000fea00078e0250 */
[----:B------:R-:W-:Y:S05]  /*65a0*/  @P1 IADD3 R2, PT, PT, R4, UR48, RZ ;  /* 0x0000003004021c10 */ /* 0x000fea000fffe0ff */
[----:B------:R-:W-:Y:S01]  /*65b0*/  @P1 IMAD.IADD R2, R71, 0x1, R2 ;  /* 0x0000000147021824 */ /* 0x000fe200078e0202 */
[----:B------:R-:W-:Y:S06]  /*65c0*/  @P0 BRA `(.L_x_104) ;  /* 0x00000000000c0947 */ /* 0x000fec0003800000 */
[----:B--2---:R-:W-:Y:S04]  /*65d0*/  SHF.L.U32 R0, R70, 0x1f, RZ ;  /* 0x0000001f46007819 */ /* 0x004fe800000006ff */
[----:B------:R-:W2:Y:S02]  /*65e0*/  SYNCS.PHASECHK.TRANS64.TRYWAIT P0, [R3+URZ+0x40], R0 ;  /* 0x00004000030075a7 */ /* 0x000ea400080011ff */
[----:B--2---:R-:W-:Y:S05]  /*65f0*/  @!P0 BRA `(.L_x_105) ;  /* 0x0000002400908947 */ /* 0x004fea0003800000 */
.L_x_104:
[----:B------:R-:W-:Y:S05]  /*6600*/  BSYNC B0 ;  /* 0x0000000000007941 */ /* 0x000fea0003800000 */
.L_x_103:
[----:B------:R-:W-:Y:S02]  /*6610*/  ISETP.NE.AND P0, PT, R82, RZ, PT ;  /* 0x000000ff5200720c */ /* 0x000fe40003f05270 */
[----:B------:R-:W-:Y:S11]  /*6620*/  IADD3 R39, PT, PT, R39, 0x1, RZ ;  /* 0x0000000127277810 */ /* 0x000ff60007ffe0ff */
[----:B------:R-:W-:Y:S05]  /*6630*/  @P0 WARPSYNC.ALL ;  /* 0x0000000000000948 */ /* 0x000fea0003800000 */
[----:B------:R4:W1:Y:S04]  /*6640*/  @P0 LDSM.16.M88.4 R40, [R4+UR48+0x200] ;  /* 0x000200300428083b */ /* 0x0008680008000200 */
[----:B------:R4:W1:Y:S02]  /*6650*/  @P0 LDSM.16.M88.4 R48, [R2+0x200] ;  /* 0x000200000230083b */ /* 0x0008640000000200 */
.L_x_102:
[----:B------:R-:W-:Y:S05]  /*6660*/  BSYNC B1 ;  /* 0x0000000000017941 */ /* 0x000fea0003800000 */
.L_x_101:
[----:B--2---:R-:W-:Y:S05]  /*6670*/  VIADD R0, R34, 0x20 ;  /* 0x0000002022007836 */ /* 0x004fea0000000000 */
[----:B------:R-:W-:Y:S04]  /*6680*/  SHF.R.U32.HI R0, RZ, 0x15, R0 ;  /* 0x00000015ff007819 */ /* 0x000fe80000011600 */
[----:B------:R-:W-:Y:S11]  /*6690*/  LOP3.LUT P0, RZ, R0, 0x3, R65, 0x48, !PT ;  /* 0x0000000300ff7812 */ /* 0x000ff60007804841 */
[----:B------:R-:W-:Y:S02]  /*66a0*/  @!UPT UIADD3 URZ, UPT, UPT, URZ, URZ, URZ ;  /* 0x000000fffffff290 */ /* 0x000fe4000fffe0ff */
[----:B------:R-:W-:Y:S05]  /*66b0*/  @!P0 BRA `(.L_x_106) ;  /* 0x0000000000408947 */ /* 0x000fea0003800000 */
[----:B------:R-:W2:Y:S01]  /*66c0*/  LDCU.64 UR8, c[0x4][0x70] ;  /* 0x01000e00ff0877ac */ /* 0x000ea20008000a00 */
[----:B------:R-:W-:Y:S01]  /*66d0*/  MOV R3, 0x0 ;  /* 0x0000000000037802 */ /* 0x000fe20000000f00 */
[----:B------:R-:W-:Y:S02]  /*66e0*/  HFMA2 R12, -RZ, RZ, 0, 5.9604644775390625e-08 ;  /* 0x00000001ff0c7431 */ /* 0x000fe400000001ff */
[----:B------:R-:W-:Y:S02]  /*66f0*/  IMAD.MOV.U32 R8, RZ, RZ, 0x192 ;  /* 0x00000192ff087424 */ /* 0x000fe400078e00ff */
[----:B------:R-:W-:Y:S01]  /*6700*/  IMAD.MOV.U32 R13, RZ, RZ, RZ ;  /* 0x000000ffff0d7224 */ /* 0x000fe200078e00ff */
[----:B------:R-:W5:Y:S01]  /*6710*/  LDCU.64 UR6, c[0x4][0x78] ;  /* 0x01000f00ff0677ac */ /* 0x000f620008000a00 */
[----:B----4-:R-:W4:Y:S01]  /*6720*/  LDC.64 R2, c[0x4][R3] ;  /* 0x0100000003027b82 */ /* 0x010f220000000a00 */
[----:B------:R-:W3:Y:S01]  /*6730*/  LDCU.64 UR4, c[0x4][0x10] ;  /* 0x01000200ff0477ac */ /* 0x000ee20008000a00 */
[----:B--2---:R-:W-:Y:S01]  /*6740*/  MOV R5, UR9 ;  /* 0x0000000900057c02 */ /* 0x004fe20008000f00 */
[----:B------:R-:W-:Y:S01]  /*6750*/  IMAD.U32 R4, RZ, RZ, UR8 ;  /* 0x00000008ff047e24 */ /* 0x000fe2000f8e00ff */
[----:B-----5:R-:W-:Y:S01]  /*6760*/  MOV R7, UR7 ;  /* 0x0000000700077c02 */ /* 0x020fe20008000f00 */
[----:B------:R-:W-:Y:S01]  /*6770*/  IMAD.U32 R6, RZ, RZ, UR6 ;  /* 0x00000006ff067e24 */ /* 0x000fe2000f8e00ff */
[----:B---3--:R-:W-:Y:S01]  /*6780*/  MOV R11, UR5 ;  /* 0x00000005000b7c02 */ /* 0x008fe20008000f00 */
[----:B------:R-:W-:Y:S02]  /*6790*/  IMAD.U32 R10, RZ, RZ, UR4 ;  /* 0x00000004ff0a7e24 */ /* 0x000fe4000f8e00ff */
[----:B------:R-:W-:Y:S07]  /*67a0*/  LEPC R20, `(.L_x_106) ;  /* 0x000000001014794e */ /* 0x000fee0000000000 */
[----:B-1--4-:R-:W-:Y:S05]  /*67b0*/  CALL.ABS.NOINC R2 ;  /* 0x0000000002007343 */ /* 0x012fea0003c00000 */
.L_x_106:
[----:B-1----:R-:W-:Y:S01]  /*67c0*/  SHF.L.U32 R20, R40, 0x10, RZ ;  /* 0x0000001028147819 */ /* 0x002fe200000006ff */
[----:B------:R-:W-:Y:S05]  /*67d0*/  WARPSYNC.ALL ;  /* 0x0000000000007948 */ /* 0x000fea0003800000 */
[----:B------:R-:W-:Y:S01]  /*67e0*/  R2UR UR4, R34 ;  /* 0x00000000220472ca */ /* 0x000fe200000e0000 */
[----:B------:R-:W-:Y:S01]  /*67f0*/  BSSY.RECONVERGENT B0, `(.L_x_107) ;  /* 0x0000055000007945 */ /* 0x000fe20003800200 */
[----:B------:R-:W-:Y:S02]  /*6800*/  LOP3.LUT R21, R40, 0xffff0000, RZ, 0xc0, !PT ;  /* 0xffff000028157812 */ /* 0x000fe400078ec0ff */
[----:B------:R-:W-:Y:S02]  /*6810*/  LOP3.LUT R36, R41, 0xffff0000, RZ, 0xc0, !PT ;  /* 0xffff000029247812 */ /* 0x000fe400078ec0ff */
[----:B------:R-:W-:Y:S02]  /*6820*/  SHF.L.U32 R37, R48, 0x10, RZ ;  /* 0x0000001030257819 */ /* 0x000fe400000006ff */
[----:B------:R-:W-:Y:S02]  /*6830*/  ISETP.NE.AND P6, PT, R76, RZ, PT ;  /* 0x000000ff4c00720c */ /* 0x000fe40003fc5270 */
[----:B------:R-:W-:Y:S02]  /*6840*/  ISETP.NE.AND P0, PT, R72, RZ, PT ;  /* 0x000000ff4800720c */ /* 0x000fe40003f05270 */
[----:B------:R-:W-:Y:S01]  /*6850*/  MOV R38, UR51 ;  /* 0x0000003300267c02 */ /* 0x000fe20008000f00 */
[----:B----4-:R-:W1:Y:S01]  /*6860*/  LDTM.16dp256bit.x4 R4, tmem[UR4+0x20] ;  /* 0x00002004000479ee */ /* 0x010e620008120000 */
[----:B------:R-:W-:Y:S07]  /*6870*/  MOV R83, UR37 ;  /* 0x0000002500537c02 */ /* 0x000fee0008000f00 */
[----:B------:R-:W-:Y:S02]  /*6880*/  @P6 LEA R38, R38, UR48, 0x3 ;  /* 0x0000003026266c11 */ /* 0x000fe4000f8e18ff */
[----:B------:R-:W-:Y:S02]  /*6890*/  @P6 SHF.L.U32 R88, R70, 0x1f, RZ ;  /* 0x0000001f46586819 */ /* 0x000fe400000006ff */
[----:B------:R-:W-:Y:S04]  /*68a0*/  @P6 IADD3 R38, PT, PT, R38, 0x60, RZ ;  /* 0x0000006026266810 */ /* 0x000fe80007ffe0ff */
[----:B------:R-:W-:Y:S02]  /*68b0*/  @P6 PRMT R38, R83, 0x654, R38 ;  /* 0x0000065453266816 */ /* 0x000fe40000000026 */
[----:B------:R-:W-:Y:S01]  /*68c0*/  LEA R83, R39, UR48, 0x3 ;  /* 0x0000003027537c11 */ /* 0x000fe2000f8e18ff */
[C---:B-1----:R-:W-:Y:S01]  /*68d0*/  FMUL R0, R33.reuse, R4 ;  /* 0x0000000421007220 */ /* 0x042fe20000400000 */
[C---:B------:R-:W-:Y:S01]  /*68e0*/  FMUL R2, R33.reuse, R5 ;  /* 0x0000000521027220 */ /* 0x040fe20000400000 */
[C---:B------:R-:W-:Y:S01]  /*68f0*/  FMUL R3, R33.reuse, R6 ;  /* 0x0000000621037220 */ /* 0x040fe20000400000 */
[----:B------:R-:W-:Y:S01]  /*6900*/  FMUL R7, R33, R7 ;  /* 0x0000000721077220 */ /* 0x000fe20000400000 */
[----:B------:R-:W-:Y:S01]  /*6910*/  FFMA R0, R35, R20, R0 ;  /* 0x0000001423007223 */ /* 0x000fe20000000000 */
[----:B------:R-:W-:Y:S01]  /*6920*/  SHF.L.U32 R20, R41, 0x10, RZ ;  /* 0x0000001029147819 */ /* 0x000fe200000006ff */
[----:B------:R-:W-:Y:S01]  /*6930*/  FFMA R2, R35, R21, R2 ;  /* 0x0000001523027223 */ /* 0x000fe20000000002 */
[----:B------:R-:W-:Y:S01]  /*6940*/  SHF.L.U32 R21, R43, 0x10, RZ ;  /* 0x000000102b157819 */ /* 0x000fe200000006ff */
[C---:B------:R-:W-:Y:S01]  /*6950*/  FMUL R4, R33.reuse, R8 ;  /* 0x0000000821047220 */ /* 0x040fe20000400000 */
[----:B------:R-:W-:Y:S01]  /*6960*/  FMUL R5, R33, R9 ;  /* 0x0000000921057220 */ /* 0x000fe20000400000 */
[C---:B------:R-:W-:Y:S01]  /*6970*/  FFMA R3, R35.reuse, R20, R3 ;  /* 0x0000001423037223 */ /* 0x040fe20000000003 */
[----:B------:R-:W-:Y:S01]  /*6980*/  SHF.L.U32 R20, R42, 0x10, RZ ;  /* 0x000000102a147819 */ /* 0x000fe200000006ff */
[----:B------:R-:W-:Y:S01]  /*6990*/  FFMA R7, R35, R36, R7 ;  /* 0x0000002423077223 */ /* 0x000fe20000000007 */
[----:B------:R-:W-:Y:S01]  /*69a0*/  LOP3.LUT R36, R43, 0xffff0000, RZ, 0xc0, !PT ;  /* 0xffff00002b247812 */ /* 0x000fe200078ec0ff */
[----:B------:R-:W-:Y:S01]  /*69b0*/  FMUL R6, R33, R10 ;  /* 0x0000000a21067220 */ /* 0x000fe20000400000 */
[----:B------:R-:W-:Y:S01]  /*69c0*/  F2FP.BF16.F32.PACK_AB R44, R2, R0 ;  /* 0x00000000022c723e */ /* 0x000fe200000010ff */
[----:B------:R-:W-:Y:S01]  /*69d0*/  FFMA R4, R35, R20, R4 ;  /* 0x0000001423047223 */ /* 0x000fe20000000004 */
[----:B------:R-:W-:Y:S01]  /*69e0*/  LOP3.LUT R20, R42, 0xffff0000, RZ, 0xc0, !PT ;  /* 0xffff00002a147812 */ /* 0x000fe200078ec0ff */
[----:B------:R-:W-:Y:S01]  /*69f0*/  FMUL R11, R33, R11 ;  /* 0x0000000b210b7220 */ /* 0x000fe20000400000 */
[----:B------:R-:W-:Y:S01]  /*6a00*/  F2FP.BF16.F32.PACK_AB R45, R7, R3 ;  /* 0x00000003072d723e */ /* 0x000fe200000010ff */
[C---:B------:R-:W-:Y:S01]  /*6a10*/  FMUL R8, R33.reuse, R12 ;  /* 0x0000000c21087220 */ /* 0x040fe20000400000 */
[----:B------:R-:W-:Y:S01]  /*6a20*/  FMUL R9, R33, R13 ;  /* 0x0000000d21097220 */ /* 0x000fe20000400000 */
[C---:B------:R-:W-:Y:S01]  /*6a30*/  FFMA R5, R35.reuse, R20, R5 ;  /* 0x0000001423057223 */ /* 0x040fe20000000005 */
[----:B------:R-:W-:Y:S01]  /*6a40*/  LOP3.LUT R20, R48, 0xffff0000, RZ, 0xc0, !PT ;  /* 0xffff000030147812 */ /* 0x000fe200078ec0ff */
[----:B------:R-:W-:Y:S01]  /*6a50*/  FFMA R6, R35, R21, R6 ;  /* 0x0000001523067223 */ /* 0x000fe20000000006 */
[----:B------:R-:W-:Y:S01]  /*6a60*/  SHF.L.U32 R21, R49, 0x10, RZ ;  /* 0x0000001031157819 */ /* 0x000fe200000006ff */
[----:B------:R-:W-:Y:S01]  /*6a70*/  FFMA R11, R35, R36, R11 ;  /* 0x00000024230b7223 */ /* 0x000fe2000000000b */
[----:B------:R-:W-:Y:S01]  /*6a80*/  LOP3.LUT R36, R51, 0xffff0000, RZ, 0xc0, !PT ;  /* 0xffff000033247812 */ /* 0x000fe200078ec0ff */
[C---:B------:R-:W-:Y:S01]  /*6a90*/  FFMA R8, R35.reuse, R37, R8 ;  /* 0x0000002523087223 */ /* 0x040fe20000000008 */
[----:B------:R-:W-:Y:S01]  /*6aa0*/  FFMA R9, R35, R20, R9 ;  /* 0x0000001423097223 */ /* 0x000fe20000000009 */
[----:B------:R-:W-:Y:S01]  /*6ab0*/  FMUL R10, R33, R14 ;  /* 0x0000000e210a7220 */ /* 0x000fe20000400000 */
[----:B------:R-:W-:Y:S01]  /*6ac0*/  LOP3.LUT R20, R49, 0xffff0000, RZ, 0xc0, !PT ;  /* 0xffff000031147812 */ /* 0x000fe200078ec0ff */
[C---:B------:R-:W-:Y:S01]  /*6ad0*/  FMUL R15, R33.reuse, R15 ;  /* 0x0000000f210f7220 */ /* 0x040fe20000400000 */
[----:B------:R-:W-:Y:S01]  /*6ae0*/  FMUL R12, R33, R16 ;  /* 0x00000010210c7220 */ /* 0x000fe20000400000 */
[C---:B------:R-:W-:Y:S01]  /*6af0*/  FFMA R10, R35.reuse, R21, R10 ;  /* 0x00000015230a7223 */ /* 0x040fe2000000000a */
[C---:B------:R-:W-:Y:S01]  /*6b00*/  SHF.L.U32 R21, R50.reuse, 0x10, RZ ;  /* 0x0000001032157819 */ /* 0x040fe200000006ff */
[----:B------:R-:W-:Y:S01]  /*6b10*/  FFMA R15, R35, R20, R15 ;  /* 0x00000014230f7223 */ /* 0x000fe2000000000f */
[----:B------:R-:W-:Y:S01]  /*6b20*/  LOP3.LUT R20, R50, 0xffff0000, RZ, 0xc0, !PT ;  /* 0xffff000032147812 */ /* 0x000fe200078ec0ff */
[----:B------:R-:W-:Y:S01]  /*6b30*/  FMUL R13, R33, R17 ;  /* 0x00000011210d7220 */ /* 0x000fe20000400000 */
[----:B------:R-:W-:Y:S01]  /*6b40*/  SHF.L.U32 R37, R51, 0x10, RZ ;  /* 0x0000001033257819 */ /* 0x000fe200000006ff */
[C---:B------:R-:W-:Y:S01]  /*6b50*/  FMUL R14, R33.reuse, R18 ;  /* 0x00000012210e7220 */ /* 0x040fe20000400000 */
        /* <DEDUP_REMOVED lines=21> */
[----:B------:R-:W-:Y:S02]  /*6cb0*/  UIADD3 UR8, UP0, UPT, UR52, 0x680, URZ ;  /* 0x0000068034087890 */ /* 0x000fe4000ff1e0ff */
[----:B------:R-:W-:Y:S02]  /*6cc0*/  UIADD3 UR5, UPT, UPT, UR41, 0x20, URZ ;  /* 0x0000002029057890 */ /* 0x000fe4000fffe0ff */
[----:B------:R-:W-:Y:S02]  /*6cd0*/  UIADD3 UR4, UPT, UPT, UR48, 0x1200, URZ ;  /* 0x0000120030047890 */ /* 0x000fe4000fffe0ff */
[----:B------:R-:W-:Y:S01]  /*6ce0*/  UIADD3.X UR9, UPT, UPT, URZ, UR53, URZ, UP0, !UPT ;  /* 0x00000035ff097290 */ /* 0x000fe200087fe4ff */
[----:B------:R-:W-:Y:S01]  /*6cf0*/  UMOV UR6, UR42 ;  /* 0x0000002a00067c82 */ /* 0x000fe20008000000 */
[----:B------:R-:W-:Y:S07]  /*6d00*/  UMOV UR7, UR36 ;  /* 0x0000002400077c82 */ /* 0x000fee0008000000 */
[----:B------:R2:W-:Y:S01]  /*6d10*/  UTMASTG.3D [UR4], [UR8] ;  /* 0x00000004080073b5 */ /* 0x0005e20008010000 */
[----:B------:R0:W-:Y:S01]  /*6d20*/  UTMACMDFLUSH ;  /* 0x00000000000079b7 */ /* 0x0001e20000000000 */
[----:B--2---:R-:W-:Y:S04]  /*6d30*/  DEPBAR.LE SB0, 0x1 ;  /* 0x000080400000791a */ /* 0x004fe80000000000 */
.L_x_108:
[----:B------:R-:W-:Y:S05]  /*6d40*/  BSYNC.RECONVERGENT B0 ;  /* 0x0000000000007941 */ /* 0x000fea0003800200 */
.L_x_107:
[----:B------:R-:W-:Y:S01]  /*6d50*/  BAR.SYNC.DEFER_BLOCKING 0x1, 0x80 ;  /* 0x0042000000007b1d */ /* 0x000fe20000010000 */
[----:B------:R-:W-:Y:S04]  /*6d60*/  UIADD3 UR40, UPT, UPT, UR51, 0x1, URZ ;  /* 0x0000000133287890 */ /* 0x000fe8000fffe0ff */
[----:B------:R-:W-:Y:S04]  /*6d70*/  UISETP.NE.AND UP0, UPT, UR40, 0x4, UPT ;  /* 0x000000042800788c */ /* 0x000fe8000bf05270 */
[----:B------:R-:W-:Y:S01]  /*6d80*/  USEL UR40, UR40, URZ, UP0 ;  /* 0x000000ff28287287 */ /* 0x000fe20008000000 */
[----:B------:R2:W-:Y:S01]  /*6d90*/  @P6 SYNCS.ARRIVE.TRANS64.RED.A1T0 RZ, [R38+URZ], RZ ;  /* 0x000000ff26ff69a7 */ /* 0x0005e200081004ff */
[----:B------:R-:W-:Y:S01]  /*6da0*/  BSSY B1, `(.L_x_109) ;  /* 0x0000014000017945 */ /* 0x000fe20003800000 */
[----:B------:R-:W4:Y:S02]  /*6db0*/  @P6 SYNCS.PHASECHK.TRANS64.TRYWAIT P0, [R83+URZ+0x40], R88 ;  /* 0x00004058530065a7 */ /* 0x000f2400080011ff */
[----:B----4-:R-:W-:Y:S01]  /*6dc0*/  @P6 SEL R81, RZ, 0x1, !P0 ;  /* 0x00000001ff516807 */ /* 0x010fe20004000000 */
[----:B--2---:R-:W-:Y:S06]  /*6dd0*/  @!P6 BRA `(.L_x_110) ;  /* 0x000000000040e947 */ /* 0x004fec0003800000 */
[----:B------:R-:W-:Y:S01]  /*6de0*/  ISETP.NE.AND P1, PT, R82, RZ, PT ;  /* 0x000000ff5200720c */ /* 0x000fe20003f25270 */
[----:B------:R-:W-:Y:S01]  /*6df0*/  BSSY B0, `(.L_x_111) ;  /* 0x0000009000007945 */ /* 0x000fe20003800000 */
[----:B------:R-:W-:Y:S11]  /*6e00*/  ISETP.NE.AND P0, PT, R81, RZ, PT ;  /* 0x000000ff5100720c */ /* 0x000ff60003f05270 */
[----:B------:R-:W-:Y:S05]  /*6e10*/  @P1 IMAD R2, R39, 0x1000, R80 ;  /* 0x0000100027021824 */ /* 0x000fea00078e0250 */
[----:B------:R-:W-:Y:S05]  /*6e20*/  @P1 IADD3 R0, PT, PT, R2, UR48, RZ ;  /* 0x0000003002001c10 */ /* 0x000fea000fffe0ff */
[----:B------:R-:W-:Y:S01]  /*6e30*/  @P1 IMAD.IADD R0, R71, 0x1, R0 ;  /* 0x0000000147001824 */ /* 0x000fe200078e0200 */
[----:B------:R-:W-:Y:S06]  /*6e40*/  @P0 BRA `(.L_x_112) ;  /* 0x00000000000c0947 */ /* 0x000fec0003800000 */
[----:B------:R-:W-:Y:S04]  /*6e50*/  SHF.L.U32 R4, R70, 0x1f, RZ ;  /* 0x0000001f46047819 */ /* 0x000fe800000006ff */
[----:B------:R-:W2:Y:S02]  /*6e60*/  SYNCS.PHASECHK.TRANS64.TRYWAIT P0, [R83+URZ+0x40], R4 ;  /* 0x00004004530075a7 */ /* 0x000ea400080011ff */
[----:B--2---:R-:W-:Y:S05]  /*6e70*/  @!P0 BRA `(.L_x_113) ;  /* 0x0000001c00848947 */ /* 0x004fea0003800000 */
.L_x_112:
[----:B------:R-:W-:Y:S05]  /*6e80*/  BSYNC B0 ;  /* 0x0000000000007941 */ /* 0x000fea0003800000 */
.L_x_111:
[----:B------:R-:W-:Y:S02]  /*6e90*/  ISETP.NE.AND P0, PT, R82, RZ, PT ;  /* 0x000000ff5200720c */ /* 0x000fe40003f05270 */
[----:B------:R-:W-:Y:S11]  /*6ea0*/  IADD3 R39, PT, PT, R39, 0x1, RZ ;  /* 0x0000000127277810 */ /* 0x000ff60007ffe0ff */
[----:B------:R-:W-:Y:S05]  /*6eb0*/  @P0 WARPSYNC.ALL ;  /* 0x0000000000000948 */ /* 0x000fea0003800000 */
[----:B------:R4:W1:Y:S04]  /*6ec0*/  @P0 LDSM.16.M88.4 R40, [R2+UR48+0x200] ;  /* 0x000200300228083b */ /* 0x0008680008000200 */
[----:B------:R4:W1:Y:S02]  /*6ed0*/  @P0 LDSM.16.M88.4 R48, [R0+0x200] ;  /* 0x000200000030083b */ /* 0x0008640000000200 */
.L_x_110:
[----:B------:R-:W-:Y:S05]  /*6ee0*/  BSYNC B1 ;  /* 0x0000000000017941 */ /* 0x000fea0003800000 */
.L_x_109:
[----:B----4-:R-:W-:Y:S05]  /*6ef0*/  VIADD R0, R34, 0x40 ;  /* 0x0000004022007836 */ /* 0x010fea0000000000 */
[----:B------:R-:W-:Y:S04]  /*6f00*/  SHF.R.U32.HI R0, RZ, 0x15, R0 ;  /* 0x00000015ff007819 */ /* 0x000fe80000011600 */
[----:B------:R-:W-:Y:S11]  /*6f10*/  LOP3.LUT P0, RZ, R0, 0x3, R65, 0x48, !PT ;  /* 0x0000000300ff7812 */ /* 0x000ff60007804841 */
[----:B------:R-:W-:Y:S02]  /*6f20*/  @!UPT UIADD3 URZ, UPT, UPT, URZ, URZ, URZ ;  /* 0x000000fffffff290 */ /* 0x000fe4000fffe0ff */
        /* <DEDUP_REMOVED lines=8> */
[----:B------:R-:W3:Y:S01]  /*6fb0*/  LDCU.64 UR4, c[0x4][0x10] ;  /* 0x01000200ff0477ac */ /* 0x000ee20008000a00 */
[----:B----4-:R-:W-:Y:S01]  /*6fc0*/  MOV R5, UR9 ;  /* 0x0000000900057c02 */ /* 0x010fe20008000f00 */
[----:B--2---:R-:W-:Y:S01]  /*6fd0*/  IMAD.U32 R4, RZ, RZ, UR8 ;  /* 0x00000008ff047e24 */ /* 0x004fe2000f8e00ff */
[----:B-----5:R-:W-:Y:S01]  /*6fe0*/  MOV R7, UR7 ;  /* 0x0000000700077c02 */ /* 0x020fe20008000f00 */
[----:B------:R-:W-:Y:S01]  /*6ff0*/  IMAD.U32 R6, RZ, RZ, UR6 ;  /* 0x00000006ff067e24 */ /* 0x000fe2000f8e00ff */
[----:B---3--:R-:W-:Y:S01]  /*7000*/  MOV R11, UR5 ;  /* 0x00000005000b7c02 */ /* 0x008fe20008000f00 */
[----:B------:R-:W-:Y:S02]  /*7010*/  IMAD.U32 R10, RZ, RZ, UR4 ;  /* 0x00000004ff0a7e24 */ /* 0x000fe4000f8e00ff */
[----:B------:R-:W-:Y:S07]  /*7020*/  LEPC R20, `(.L_x_114) ;  /* 0x000000001014794e */ /* 0x000fee0000000000 */
[----:B-1----:R-:W-:Y:S05]  /*7030*/  CALL.ABS.NOINC R2 ;  /* 0x0000000002007343 */ /* 0x002fea0003c00000 */
.L_x_114:
        /* <DEDUP_REMOVED lines=10> */
[----:B--2---:R-:W1:Y:S01]  /*70e0*/  LDTM.16dp256bit.x4 R4, tmem[UR4+0x40] ;  /* 0x00004004000479ee */ /* 0x004e620008120000 */
[----:B------:R-:W-:Y:S02]  /*70f0*/  MOV R83, UR37 ;  /* 0x0000002500537c02 */ /* 0x000fe40008000f00 */
[----:B------:R-:W-:Y:S05]  /*7100*/  LEA R88, R39, UR48, 0x3 ;  /* 0x0000003027587c11 */ /* 0x000fea000f8e18ff */
[----:B------:R-:W-:Y:S04]  /*7110*/  @P6 LEA R38, R38, UR48, 0x3 ;  /* 0x0000003026266c11 */ /* 0x000fe8000f8e18ff */
[----:B------:R-:W-:Y:S04]  /*7120*/  @P6 IADD3 R38, PT, PT, R38, 0x60, RZ ;  /* 0x0000006026266810 */ /* 0x000fe80007ffe0ff */
[----:B------:R-:W-:Y:S02]  /*7130*/  @P6 PRMT R38, R83, 0x654, R38 ;  /* 0x0000065453266816 */ /* 0x000fe40000000026 */
[----:B------:R-:W-:Y:S01]  /*7140*/  @P6 SHF.L.U32 R83, R70, 0x1f, RZ ;  /* 0x0000001f46536819 */ /* 0x000fe200000006ff */
        /* <DEDUP_REMOVED lines=71> */
.L_x_116:
[----:B------:R-:W-:Y:S05]  /*75c0*/  BSYNC.RECONVERGENT B0 ;  /* 0x0000000000007941 */ /* 0x000fea0003800200 */
.L_x_115:
        /* <DEDUP_REMOVED lines=19> */
.L_x_120:
[----:B------:R-:W-:Y:S05]  /*7700*/  BSYNC B0 ;  /* 0x0000000000007941 */ /* 0x000fea0003800000 */
.L_x_119:
[----:B------:R-:W-:Y:S11]  /*7710*/  ISETP.NE.AND P0, PT, R82, RZ, PT ;  /* 0x000000ff5200720c */ /* 0x000ff60003f05270 */
[----:B------:R-:W-:Y:S02]  /*7720*/  @!UPT UIADD3 URZ, UPT, UPT, URZ, URZ, URZ ;  /* 0x000000fffffff290 */ /* 0x000fe4000fffe0ff */
[----:B------:R-:W-:Y:S05]  /*7730*/  @P0 WARPSYNC.ALL ;  /* 0x0000000000000948 */ /* 0x000fea0003800000 */
[----:B------:R4:W1:Y:S04]  /*7740*/  @P0 LDSM.16.M88.4 R40, [R39+UR48+0x200] ;  /* 0x000200302728083b */ /* 0x0008680008000200 */
[----:B------:R4:W1:Y:S02]  /*7750*/  @P0 LDSM.16.M88.4 R48, [R0+0x200] ;  /* 0x000200000030083b */ /* 0x0008640000000200 */
.L_x_118:
[----:B------:R-:W-:Y:S05]  /*7760*/  BSYNC B1 ;  /* 0x0000000000017941 */ /* 0x000fea0003800000 */
.L_x_117:
[----:B----4-:R-:W-:Y:S05]  /*7770*/  VIADD R0, R34, 0x60 ;  /* 0x0000006022007836 */ /* 0x010fea0000000000 */
[----:B------:R-:W-:Y:S04]  /*7780*/  SHF.R.U32.HI R0, RZ, 0x15, R0 ;  /* 0x00000015ff007819 */ /* 0x000fe80000011600 */
[----:B------:R-:W-:Y:S11]  /*7790*/  LOP3.LUT P0, RZ, R0, 0x3, R65, 0x48, !PT ;  /* 0x0000000300ff7812 */ /* 0x000ff60007804841 */
[----:B------:R-:W-:Y:S02]  /*77a0*/  @!UPT UIADD3 URZ, UPT, UPT, URZ, URZ, URZ ;  /* 0x000000fffffff290 */ /* 0x000fe4000fffe0ff */
[----:B------:R-:W-:Y:S05]  /*77b0*/  @!P0 BRA `(.L_x_122) ;  /* 0x0000000000408947 */ /* 0x000fea0003800000 */
[----:B------:R-:W4:Y:S01]  /*77c0*/  LDCU.64 UR8, c[0x4][0x70] ;  /* 0x01000e00ff0877ac */ /* 0x000f220008000a00 */
[----:B--2---:R-:W-:Y:S01]  /*77d0*/  MOV R3, 0x0 ;  /* 0x0000000000037802 */ /* 0x004fe20000000f00 */
[----:B------:R-:W-:Y:S02]  /*77e0*/  HFMA2 R12, -RZ, RZ, 0, 5.9604644775390625e-08 ;  /* 0x00000001ff0c7431 */ /* 0x000fe400000001ff */
[----:B------:R-:W-:Y:S02]  /*77f0*/  IMAD.MOV.U32 R8, RZ, RZ, 0x192 ;  /* 0x00000192ff087424 */ /* 0x000fe400078e00ff */
[----:B------:R-:W-:Y:S01]  /*7800*/  IMAD.MOV.U32 R13, RZ, RZ, RZ ;  /* 0x000000ffff0d7224 */ /* 0x000fe200078e00ff */
[----:B------:R-:W2:Y:S01]  /*7810*/  LDCU.64 UR6, c[0x4][0x78] ;  /* 0x01000f00ff0677ac */ /* 0x000ea20008000a00 */
[----:B------:R-:W1:Y:S01]  /*7820*/  LDC.64 R2, c[0x4][R3] ;  /* 0x0100000003027b82 */ /* 0x000e620000000a00 */
[----:B------:R-:W5:Y:S01]  /*7830*/  LDCU.64 UR4, c[0x4][0x10] ;  /* 0x01000200ff0477ac */ /* 0x000f620008000a00 */
[----:B----4-:R-:W-:Y:S01]  /*7840*/  MOV R5, UR9 ;  /* 0x0000000900057c02 */ /* 0x010fe20008000f00 */
[----:B------:R-:W-:Y:S01]  /*7850*/  IMAD.U32 R4, RZ, RZ, UR8 ;  /* 0x00000008ff047e24 */ /* 0x000fe2000f8e00ff */
[----:B--2---:R-:W-:Y:S01]  /*7860*/  MOV R7, UR7 ;  /* 0x0000000700077c02 */ /* 0x004fe20008000f00 */
[----:B------:R-:W-:Y:S01]  /*7870*/  IMAD.U32 R6, RZ, RZ, UR6 ;  /* 0x00000006ff067e24 */ /* 0x000fe2000f8e00ff */
[----:B-----5:R-:W-:Y:S01]  /*7880*/  MOV R11, UR5 ;  /* 0x00000005000b7c02 */ /* 0x020fe20008000f00 */
[----:B------:R-:W-:Y:S02]  /*7890*/  IMAD.U32 R10, RZ, RZ, UR4 ;  /* 0x00000004ff0a7e24 */ /* 0x000fe4000f8e00ff */
[----:B------:R-:W-:Y:S07]  /*78a0*/  LEPC R20, `(.L_x_122) ;  /* 0x000000001014794e */ /* 0x000fee0000000000 */
[----:B-1-3--:R-:W-:Y:S05]  /*78b0*/  CALL.ABS.NOINC R2 ;  /* 0x0000000002007343 */ /* 0x00afea0003c00000 */
.L_x_122:
[----:B------:R-:W-:Y:S01]  /*78c0*/  ISETP.NE.AND P0, PT, R72, RZ, PT ;  /* 0x000000ff4800720c */ /* 0x000fe20003f05270 */
[----:B------:R-:W-:Y:S05]  /*78d0*/  WARPSYNC.ALL ;  /* 0x0000000000007948 */ /* 0x000fea0003800000 */
[----:B------:R-:W-:Y:S01]  /*78e0*/  R2UR UR4, R34 ;  /* 0x00000000220472ca */ /* 0x000fe200000e0000 */
[----:B------:R-:W-:Y:S01]  /*78f0*/  BSSY.RECONVERGENT B0, `(.L_x_123) ;  /* 0x0000052000007945 */ /* 0x000fe20003800200 */
[----:B------:R-:W-:Y:S02]  /*7900*/  R2UR UR5, R79 ;  /* 0x000000004f0572ca */ /* 0x000fe400000e0000 */
[C---:B-1----:R-:W-:Y:S02]  /*7910*/  SHF.L.U32 R20, R40.reuse, 0x10, RZ ;  /* 0x0000001028147819 */ /* 0x042fe400000006ff */
[----:B------:R-:W-:Y:S02]  /*7920*/  LOP3.LUT R36, R40, 0xffff0000, RZ, 0xc0, !PT ;  /* 0xffff000028247812 */ /* 0x000fe400078ec0ff */
[C---:B------:R-:W-:Y:S02]  /*7930*/  SHF.L.U32 R21, R41.reuse, 0x10, RZ ;  /* 0x0000001029157819 */ /* 0x040fe400000006ff */
[----:B------:R-:W-:Y:S02]  /*7940*/  LOP3.LUT R38, R41, 0xffff0000, RZ, 0xc0, !PT ;  /* 0xffff000029267812 */ /* 0x000fe400078ec0ff */
[C---:B------:R-:W-:Y:S01]  /*7950*/  SHF.L.U32 R37, R42.reuse, 0x10, RZ ;  /* 0x000000102a257819 */ /* 0x040fe200000006ff */
[----:B------:R-:W1:Y:S01]  /*7960*/  LDTM.16dp256bit.x4 R4, tmem[UR4+0x60] ;  /* 0x00006004000479ee */ /* 0x000e620008120000 */
[----:B------:R-:W-:Y:S01]  /*7970*/  LOP3.LUT R40, R42, 0xffff0000, RZ, 0xc0, !PT ;  /* 0xffff00002a287812 */ /* 0x000fe200078ec0ff */
[----:B------:R-:W-:Y:S01]  /*7980*/  NOP ;  /* 0x0000000000007918 */ /* 0x000fe20000000000 */
[C---:B------:R-:W-:Y:S01]  /*7990*/  SHF.L.U32 R39, R43.reuse, 0x10, RZ ;  /* 0x000000102b277819 */ /* 0x040fe200000006ff */
[----:B------:R-:W-:Y:S01]  /*79a0*/  UIADD3 UR5, UPT, UPT, UR5, 0xd0, URZ ;  /* 0x000000d005057890 */ /* 0x000fe2000fffe0ff */
[----:B------:R-:W-:Y:S02]  /*79b0*/  LOP3.LUT R41, R43, 0xffff0000, RZ, 0xc0, !PT ;  /* 0xffff00002b297812 */ /* 0x000fe400078ec0ff */
[C---:B------:R-:W-:Y:S01]  /*79c0*/  SHF.L.U32 R42, R48.reuse, 0x10, RZ ;  /* 0x00000010302a7819 */ /* 0x040fe200000006ff */
[----:B------:R-:W-:Y:S01]  /*79d0*/  UPRMT UR5, UR37, 0x654, UR5 ;  /* 0x0000065425057896 */ /* 0x000fe20008000005 */
[----:B------:R-:W-:Y:S02]  /*79e0*/  LOP3.LUT R43, R48, 0xffff0000, RZ, 0xc0, !PT ;  /* 0xffff0000302b7812 */ /* 0x000fe400078ec0ff */
[C---:B------:R-:W-:Y:S02]  /*79f0*/  SHF.L.U32 R44, R49.reuse, 0x10, RZ ;  /* 0x00000010312c7819 */ /* 0x040fe400000006ff */
[----:B------:R-:W-:Y:S02]  /*7a00*/  LOP3.LUT R46, R49, 0xffff0000, RZ, 0xc0, !PT ;  /* 0xffff0000312e7812 */ /* 0x000fe400078ec0ff */
[C---:B------:R-:W-:Y:S02]  /*7a10*/  SHF.L.U32 R45, R50.reuse, 0x10, RZ ;  /* 0x00000010322d7819 */ /* 0x040fe400000006ff */
[----:B-1----:R-:W-:Y:S01]  /*7a20*/  SYNCS.ARRIVE.TRANS64.RED.A1T0 RZ, [UR5], RZ ;  /* 0x000000ffffff79a7 */ /* 0x002fe20008100405 */
[----:B------:R-:W-:Y:S02]  /*7a30*/  LOP3.LUT R48, R50, 0xffff0000, RZ, 0xc0, !PT ;  /* 0xffff000032307812 */ /* 0x000fe400078ec0ff */
[C---:B------:R-:W-:Y:S02]  /*7a40*/  SHF.L.U32 R47, R51.reuse, 0x10, RZ ;  /* 0x00000010332f7819 */ /* 0x040fe400000006ff */
[----:B------:R-:W-:Y:S01]  /*7a50*/  LOP3.LUT R50, R51, 0xffff0000, RZ, 0xc0, !PT ;  /* 0xffff000033327812 */ /* 0x000fe200078ec0ff */
[C---:B------:R-:W-:Y:S01]  /*7a60*/  FMUL R4, R33.reuse, R4 ;  /* 0x0000000421047220 */ /* 0x040fe20000400000 */
[C---:B------:R-:W-:Y:S01]  /*7a70*/  FMUL R5, R33.reuse, R5 ;  /* 0x0000000521057220 */ /* 0x040fe20000400000 */
[C---:B------:R-:W-:Y:S01]  /*7a80*/  FMUL R6, R33.reuse, R6 ;  /* 0x0000000621067220 */ /* 0x040fe20000400000 */
[----:B------:R-:W-:Y:S01]  /*7a90*/  FMUL R7, R33, R7 ;  /* 0x0000000721077220 */ /* 0x000fe20000400000 */
[C---:B------:R-:W-:Y:S01]  /*7aa0*/  FFMA R4, R35.reuse, R20, R4 ;  /* 0x0000001423047223 */ /* 0x040fe20000000004 */
[C---:B------:R-:W-:Y:S01]  /*7ab0*/  FFMA R5, R35.reuse, R36, R5 ;  /* 0x0000002423057223 */ /* 0x040fe20000000005 */
[C---:B------:R-:W-:Y:S01]  /*7ac0*/  FFMA R6, R35.reuse, R21, R6 ;  /* 0x0000001523067223 */ /* 0x040fe20000000006 */
[----:B------:R-:W-:Y:S01]  /*7ad0*/  FFMA R7, R35, R38, R7 ;  /* 0x0000002623077223 */ /* 0x000fe20000000007 */
[C---:B------:R-:W-:Y:S01]  /*7ae0*/  FMUL R8, R33.reuse, R8 ;  /* 0x0000000821087220 */ /* 0x040fe20000400000 */
[----:B------:R-:W-:Y:S01]  /*7af0*/  FMUL R9, R33, R9 ;  /* 0x0000000921097220 */ /* 0x000fe20000400000 */
[----:B---3--:R-:W-:Y:S01]  /*7b00*/  F2FP.BF16.F32.PACK_AB R80, R5, R4 ;  /* 0x000000040550723e */ /* 0x008fe200000010ff */
[----:B------:R-:W-:Y:S01]  /*7b10*/  FMUL R0, R33, R10 ;  /* 0x0000000a21007220 */ /* 0x000fe20000400000 */
[----:B------:R-:W-:Y:S01]  /*7b20*/  F2FP.BF16.F32.PACK_AB R81, R7, R6 ;  /* 0x000000060751723e */ /* 0x000fe200000010ff */
[C---:B------:R-:W-:Y:S01]  /*7b30*/  FFMA R8, R35.reuse, R37, R8 ;  /* 0x0000002523087223 */ /* 0x040fe20000000008 */
[----:B------:R-:W-:Y:S01]  /*7b40*/  FFMA R9, R35, R40, R9 ;  /* 0x0000002823097223 */ /* 0x000fe20000000009 */
[C---:B------:R-:W-:Y:S01]  /*7b50*/  FMUL R2, R33.reuse, R11 ;  /* 0x0000000b21027220 */ /* 0x040fe20000400000 */
[C---:B--2---:R-:W-:Y:S01]  /*7b60*/  FMUL R3, R33.reuse, R12 ;  /* 0x0000000c21037220 */ /* 0x044fe20000400000 */
[----:B------:R-:W-:Y:S01]  /*7b70*/  FMUL R10, R33, R13 ;  /* 0x0000000d210a7220 */ /* 0x000fe20000400000 */
[----:B------:R-:W-:Y:S01]  /*7b80*/  FFMA R0, R35, R39, R0 ;  /* 0x0000002723007223 */ /* 0x000fe20000000000 */
        /* <DEDUP_REMOVED lines=40> */
.L_x_124:
[----:B------:R-:W-:Y:S05]  /*7e10*/  BSYNC.RECONVERGENT B0 ;  /* 0x0000000000007941 */ /* 0x000fea0003800200 */
.L_x_123:
[----:B------:R-:W-:Y:S01]  /*7e20*/  BAR.SYNC.DEFER_BLOCKING 0x1, 0x80 ;  /* 0x0042000000007b1d */ /* 0x000fe20000010000 */
[----:B------:R-:W-:Y:S01]  /*7e30*/  UISETP.NE.AND UP0, UPT, UR49, -0x4, UPT ;  /* 0xfffffffc3100788c */ /* 0x000fe2000bf05270 */
[----:B------:R-:W-:Y:S08]  /*7e40*/  IADD3 R0, PT, PT, R30, 0x1, RZ ;  /* 0x000000011e007810 */ /* 0x000ff00007ffe0ff */
[----:B------:R-:W-:Y:S05]  /*7e50*/  BRA.U !UP0, `(.L_x_125) ;  /* 0x0000000108287547 */ /* 0x000fea000b800000 */
[----:B------:R-:W-:Y:S01]  /*7e60*/  ISETP.NE.AND P0, PT, R76, RZ, PT ;  /* 0x000000ff4c00720c */ /* 0x000fe20003f05270 */
[----:B------:R-:W-:Y:S01]  /*7e70*/  IMAD.U32 R3, RZ, RZ, UR51 ;  /* 0x00000033ff037e24 */ /* 0x000fe2000f8e00ff */
[----:B------:R-:W-:Y:S01]  /*7e80*/  UIADD3 UR51, UPT, UPT, UR51, 0x1, URZ ;  /* 0x0000000133337890 */ /* 0x000fe2000fffe0ff */
[----:B------:R-:W-:Y:S03]  /*7e90*/  IMAD.U32 R2, RZ, RZ, UR37 ;  /* 0x00000025ff027e24 */ /* 0x000fe6000f8e00ff */
[----:B------:R-:W-:Y:S04]  /*7ea0*/  UISETP.NE.AND UP0, UPT, UR51, 0x4, UPT ;  /* 0x000000043300788c */ /* 0x000fe8000bf05270 */
[----:B------:R-:W-:Y:S03]  /*7eb0*/  USEL UR51, UR51, URZ, UP0 ;  /* 0x000000ff33337287 */ /* 0x000fe60008000000 */
[----:B------:R-:W-:Y:S05]  /*7ec0*/  @P0 LEA R3, R3, UR48, 0x3 ;  /* 0x0000003003030c11 */ /* 0x000fea000f8e18ff */
[----:B------:R-:W-:Y:S05]  /*7ed0*/  @P0 VIADD R3, R3, 0x60 ;  /* 0x0000006003030836 */ /* 0x000fea0000000000 */
[----:B------:R-:W-:Y:S04]  /*7ee0*/  @P0 PRMT R2, R2, 0x654, R3 ;  /* 0x0000065402020816 */ /* 0x000fe80000000003 */
[----:B------:R2:W-:Y:S03]  /*7ef0*/  @P0 SYNCS.ARRIVE.TRANS64.RED.A1T0 RZ, [R2+URZ], RZ ;  /* 0x000000ff02ff09a7 */ /* 0x0005e600081004ff */
.L_x_125:
[----:B------:R-:W-:Y:S01]  /*7f00*/  ISETP.NE.AND P2, PT, R73, RZ, PT ;  /* 0x000000ff4900720c */ /* 0x000fe20003f45270 */
[----:B------:R-:W-:Y:S01]  /*7f10*/  UIADD3 UR49, UPT, UPT, UR49, 0x4, URZ ;  /* 0x0000000431317890 */ /* 0x000fe2000fffe0ff */
[----:B------:R-:W-:Y:S01]  /*7f20*/  ISETP.NE.AND P0, PT, R75, 0x2, PT ;  /* 0x000000024b00780c */ /* 0x000fe20003f05270 */
[----:B------:R-:W-:Y:S01]  /*7f30*/  IMAD.IADD R20, R29, 0x1, R58 ;  /* 0x000000011d147824 */ /* 0x000fe200078e023a */
[----:B------:R-:W-:Y:S01]  /*7f40*/  ISETP.NE.AND P1, PT, R0, 0x4, PT ;  /* 0x000000040000780c */ /* 0x000fe20003f25270 */
[----:B------:R-:W-:Y:S01]  /*7f50*/  IMAD.IADD R21, R31, 0x1, R60 ;  /* 0x000000011f157824 */ /* 0x000fe200078e023c */
[----:B------:R-:W-:Y:S02]  /*7f60*/  SEL R3, RZ, 0x1, P0 ;  /* 0x00000001ff037807 */ /* 0x000fe40000000000 */
[----:B--2---:R-:W-:Y:S02]  /*7f70*/  SEL R2, RZ, 0x1, P1 ;  /* 0x00000001ff027807 */ /* 0x004fe40000800000 */
[----:B------:R-:W-:Y:S02]  /*7f80*/  LOP3.LUT R68, R68, R3, RZ, 0x3c, !PT ;  /* 0x0000000344447212 */ /* 0x000fe400078e3cff */
[----:B------:R-:W-:Y:S02]  /*7f90*/  LOP3.LUT R69, R69, R2, RZ, 0x3c, !PT ;  /* 0x0000000245457212 */ /* 0x000fe400078e3cff */
[----:B------:R-:W-:Y:S02]  /*7fa0*/  @P2 R2UR UR36, R67 ;  /* 0x00000000432422ca */ /* 0x000fe400000e0000 */
[----:B------:R-:W-:Y:S02]  /*7fb0*/  SEL R75, R75, RZ, P0 ;  /* 0x000000ff4b4b7207 */ /* 0x000fe40000000000 */
[----:B------:R-:W-:Y:S01]  /*7fc0*/  SEL R30, R0, RZ, P1 ;  /* 0x000000ff001e7207 */ /* 0x000fe20000800000 */
[----:B------:R-:W-:Y:S10]  /*7fd0*/  @P2 BRA `(.L_x_126) ;  /* 0xffffffd000182947 */ /* 0x000ff4000383ffff */
[----:B------:R-:W-:-:S09]  /*7fe0*/  UISETP.NE.AND UP0, UPT, UR50, URZ, UPT ;  /* 0x000000ff3200728c */ /* 0x000fd2000bf05270 */
[----:B------:R-:W-:Y:S05]  /*7ff0*/  BRA.U !UP0, `(.L_x_127) ;  /* 0x0000000108487547 */ /* 0x000fea000b800000 */
[----:B------:R-:W2:Y:S02]  /*8000*/  LDCU.64 UR4, c[0x0][0x890] ;  /* 0x00011200ff0477ac */ /* 0x000ea40008000a00 */
[----:B--2---:R-:W-:-:S04]  /*8010*/  UISETP.NE.U32.AND UP0, UPT, UR4, URZ, UPT ;  /* 0x000000ff0400728c */ /* 0x004fc8000bf05070 */
[----:B------:R-:W-:-:S09]  /*8020*/  UISETP.NE.AND.EX UP0, UPT, UR5, URZ, UPT, UP0 ;  /* 0x000000ff0500728c */ /* 0x000fd2000bf05300 */
[----:B------:R-:W-:Y:S05]  /*8030*/  BRA.U UP0, `(.L_x_128) ;  /* 0x00000001000c7547 */ /* 0x000fea000b800000 */
[----:B------:R-:W-:-:S13]  /*8040*/  FSETP.NEU.AND P0, PT, R35, RZ, PT ;  /* 0x000000ff2300720b */ /* 0x000fda0003f0d000 */
[----:B------:R-:W-:Y:S05]  /*8050*/  @!P0 EXIT ;  /* 0x000000000000894d */ /* 0x000fea0003800000 */
[----:B------:R-:W-:Y:S05]  /*8060*/  BRA `(.L_x_127) ;  /* 0x00000000002c7947 */ /* 0x000fea0003800000 */
.L_x_128:
[----:B------:R-:W-:Y:S01]  /*8070*/  ISETP.NE.AND P0, PT, R74, RZ, PT ;  /* 0x000000ff4a00720c */ /* 0x000fe20003f05270 */
[----:B------:R-:W-:-:S12]  /*8080*/  BSSY.RECONVERGENT B0, `(.L_x_127) ;  /* 0x0000009000007945 */ /* 0x000fd80003800200 */
[----:B------:R-:W-:Y:S05]  /*8090*/  @P0 BRA `(.L_x_129) ;  /* 0x0000000000140947 */ /* 0x000fea0003800000 */
[----:B------:R-:W2:Y:S02]  /*80a0*/  LDCU.64 UR4, c[0x0][0x888] ;  /* 0x00011100ff0477ac */ /* 0x000ea40008000a00 */
[----:B--2---:R-:W-:-:S04]  /*80b0*/  ISETP.NE.U32.AND P0, PT, RZ, UR4, PT ;  /* 0x00000004ff007c0c */ /* 0x004fc8000bf05070 */
[----:B------:R-:W-:-:S13]  /*80c0*/  ISETP.NE.AND.EX P0, PT, RZ, UR5, PT, P0 ;  /* 0x00000005ff007c0c */ /* 0x000fda000bf05300 */
[----:B------:R-:W-:Y:S05]  /*80d0*/  @!P0 EXIT ;  /* 0x000000000000894d */ /* 0x000fea0003800000 */
[----:B------:R-:W-:Y:S05]  /*80e0*/  BRA `(.L_x_130) ;  /* 0x0000000000087947 */ /* 0x000fea0003800000 */
.L_x_129:
[----:B------:R-:W-:-:S13]  /*80f0*/  FSETP.NEU.AND P0, PT, R35, RZ, PT ;  /* 0x000000ff2300720b */ /* 0x000fda0003f0d000 */
[----:B------:R-:W-:Y:S05]  /*8100*/  @!P0 EXIT ;  /* 0x000000000000894d */ /* 0x000fea0003800000 */
.L_x_130:
[----:B------:R-:W-:Y:S05]  /*8110*/  BSYNC.RECONVERGENT B0 ;  /* 0x0000000000007941 */ /* 0x000fea0003800200 */
.L_x_127:
[----:B------:R-:W-:Y:S01]  /*8120*/  ULEA UR4, UR51, UR48, 0x3 ;  /* 0x0000003033047291 */ /* 0x000fe2000f8e18ff */
[----:B------:R-:W-:-:S04]  /*8130*/  DEPBAR.LE SB0, 0x0 ;  /* 0x000080000000791a */ /* 0x000fc80000000000 */
[----:B------:R-:W-:-:S04]  /*8140*/  UIADD3 UR4, UPT, UPT, UR4, 0x60, URZ ;  /* 0x0000006004047890 */ /* 0x000fc8000fffe0ff */
[----:B------:R-:W-:-:S09]  /*8150*/  UPRMT UR4, UR37, 0x654, UR4 ;  /* 0x0000065425047896 */ /* 0x000fd20008000004 */
[----:B------:R-:W-:Y:S01]  /*8160*/  SYNCS.ARRIVE.TRANS64.RED.A1T0 RZ, [UR4], RZ ;  /* 0x000000ffffff79a7 */ /* 0x000fe20008100404 */
[----:B------:R-:W-:Y:S05]  /*8170*/  EXIT ;  /* 0x000000000000794d */ /* 0x000fea0003800000 */
.L_x_19:
[----:B--2---:R2:W1:Y:S02]  /*8180*/  SYNCS.PHASECHK.TRANS64.TRYWAIT P0, [R3+URZ+0x100], R2 ;  /* 0x00010002030075a7 */ /* 0x00446400080011ff */
[----:B-1----:R-:W-:Y:S05]  /*8190*/  @!P0 NANOSLEEP.SYNCS 0x989680 ;  /* 0x009896800000895d */ /* 0x002fea0003900000 */
[----:B------:R-:W1:Y:S02]  /*81a0*/  @!P0 SYNCS.PHASECHK.TRANS64 P0, [R3+URZ+0x100], R2 ;  /* 0x00010002030085a7 */ /* 0x000e6400080010ff */
[----:B-1----:R-:W-:Y:S05]  /*81b0*/  @!P0 BRA `(.L_x_19) ;  /* 0xfffffffc00f08947 */ /* 0x002fea000383ffff */
[----:B------:R-:W-:Y:S05]  /*81c0*/  BRA `(.L_x_131) ;  /* 0xffffff9400087947 */ /* 0x000fea000383ffff */
.L_x_22:
[----:B-1----:R-:W-:-:S07]  /*81d0*/  MOV R2, UR33 ;  /* 0x0000002100027c02 */ /* 0x002fce0008000f00 */
.L_x_132:
[----:B-1----:R1:W2:Y:S02]  /*81e0*/  SYNCS.PHASECHK.TRANS64.TRYWAIT P0, [R2+URZ+0x20], R5 ;  /* 0x00002005020075a7 */ /* 0x0022a400080011ff */
[----:B--2---:R-:W-:Y:S05]  /*81f0*/  @!P0 NANOSLEEP.SYNCS 0x989680 ;  /* 0x009896800000895d */ /* 0x004fea0003900000 */
[----:B------:R-:W2:Y:S02]  /*8200*/  @!P0 SYNCS.PHASECHK.TRANS64 P0, [R2+URZ+0x20], R5 ;  /* 0x00002005020085a7 */ /* 0x000ea400080010ff */
[----:B--2---:R-:W-:Y:S05]  /*8210*/  @!P0 BRA `(.L_x_132) ;  /* 0xfffffffc00f08947 */ /* 0x004fea000383ffff */
[----:B------:R-:W-:Y:S05]  /*8220*/  BRA `(.L_x_21) ;  /* 0xffffff9400587947 */ /* 0x000fea000383ffff */
.L_x_28:
[----:B-1----:R-:W-:-:S07]  /*8230*/  MOV R2, UR33 ;  /* 0x0000002100027c02 */ /* 0x002fce0008000f00 */
.L_x_133:
[----:B-1----:R1:W2:Y:S02]  /*8240*/  SYNCS.PHASECHK.TRANS64.TRYWAIT P0, [R2+URZ+0x20], R5 ;  /* 0x00002005020075a7 */ /* 0x0022a400080011ff */
[----:B--2---:R-:W-:Y:S05]  /*8250*/  @!P0 NANOSLEEP.SYNCS 0x989680 ;  /* 0x009896800000895d */ /* 0x004fea0003900000 */
[----:B------:R-:W2:Y:S02]  /*8260*/  @!P0 SYNCS.PHASECHK.TRANS64 P0, [R2+URZ+0x20], R5 ;  /* 0x00002005020085a7 */ /* 0x000ea400080010ff */
[----:B--2---:R-:W-:Y:S05]  /*8270*/  @!P0 BRA `(.L_x_133) ;  /* 0xfffffffc00f08947 */ /* 0x004fea000383ffff */
[----:B------:R-:W-:Y:S05]  /*8280*/  BRA `(.L_x_27) ;  /* 0xffffff9800307947 */ /* 0x000fea000383ffff */
.L_x_32:
[----:B-1----:R1:W2:Y:S02]  /*8290*/  SYNCS.PHASECHK.TRANS64.TRYWAIT P0, [R2+URZ+0x90], R3 ;  /* 0x00009003020075a7 */ /* 0x0022a400080011ff */
[----:B--2---:R-:W-:Y:S05]  /*82a0*/  @!P0 NANOSLEEP.SYNCS 0x989680 ;  /* 0x009896800000895d */ /* 0x004fea0003900000 */
[----:B------:R-:W2:Y:S02]  /*82b0*/  @!P0 SYNCS.PHASECHK.TRANS64 P0, [R2+URZ+0x90], R3 ;  /* 0x00009003020085a7 */ /* 0x000ea400080010ff */
[----:B--2---:R-:W-:Y:S05]  /*82c0*/  @!P0 BRA `(.L_x_32) ;  /* 0xfffffffc00f08947 */ /* 0x004fea000383ffff */
[----:B------:R-:W-:Y:S05]  /*82d0*/  BRA `(.L_x_134) ;  /* 0xffffff9800e87947 */ /* 0x000fea000383ffff */
.L_x_36:
[----:B----4-:R-:W-:-:S07]  /*82e0*/  MOV R0, UR5 ;  /* 0x0000000500007c02 */ /* 0x010fce0008000f00 */
.L_x_135:
[----:B-1----:R1:W2:Y:S02]  /*82f0*/  SYNCS.PHASECHK.TRANS64.TRYWAIT P0, [R0+URZ], R3 ;  /* 0x00000003000075a7 */ /* 0x0022a400080011ff */
[----:B--2---:R-:W-:Y:S05]  /*8300*/  @!P0 NANOSLEEP.SYNCS 0x989680 ;  /* 0x009896800000895d */ /* 0x004fea0003900000 */
[----:B------:R-:W2:Y:S02]  /*8310*/  @!P0 SYNCS.PHASECHK.TRANS64 P0, [R0+URZ], R3 ;  /* 0x00000003000085a7 */ /* 0x000ea400080010ff */
[----:B--2---:R-:W-:Y:S05]  /*8320*/  @!P0 BRA `(.L_x_135) ;  /* 0xfffffffc00f08947 */ /* 0x004fea000383ffff */
[----:B------:R-:W-:Y:S05]  /*8330*/  BRA `(.L_x_136) ;  /* 0xffffffa000587947 */ /* 0x000fea000383ffff */
.L_x_37:
[----:B----4-:R-:W-:-:S07]  /*8340*/  MOV R0, UR5 ;  /* 0x0000000500007c02 */ /* 0x010fce0008000f00 */
.L_x_137:
[----:B-1----:R1:W2:Y:S02]  /*8350*/  SYNCS.PHASECHK.TRANS64.TRYWAIT P0, [R0+URZ], R3 ;  /* 0x00000003000075a7 */ /* 0x0022a400080011ff */
[----:B--2---:R-:W-:Y:S05]  /*8360*/  @!P0 NANOSLEEP.SYNCS 0x989680 ;  /* 0x009896800000895d */ /* 0x004fea0003900000 */
[----:B------:R-:W2:Y:S02]  /*8370*/  @!P0 SYNCS.PHASECHK.TRANS64 P0, [R0+URZ], R3 ;  /* 0x00000003000085a7 */ /* 0x000ea400080010ff */
[----:B--2---:R-:W-:Y:S05]  /*8380*/  @!P0 BRA `(.L_x_137) ;  /* 0xfffffffc00f08947 */ /* 0x004fea000383ffff */
[----:B------:R-:W-:Y:S05]  /*8390*/  BRA `(.L_x_138) ;  /* 0xffffffa000647947 */ /* 0x000fea000383ffff */
.L_x_38:
[----:B----4-:R-:W-:-:S07]  /*83a0*/  MOV R0, UR5 ;  /* 0x0000000500007c02 */ /* 0x010fce0008000f00 */
.L_x_139:
[----:B-1----:R1:W2:Y:S02]  /*83b0*/  SYNCS.PHASECHK.TRANS64.TRYWAIT P0, [R0+URZ], R3 ;  /* 0x00000003000075a7 */ /* 0x0022a400080011ff */
[----:B--2---:R-:W-:Y:S05]  /*83c0*/  @!P0 NANOSLEEP.SYNCS 0x989680 ;  /* 0x009896800000895d */ /* 0x004fea0003900000 */
[----:B------:R-:W2:Y:S02]  /*83d0*/  @!P0 SYNCS.PHASECHK.TRANS64 P0, [R0+URZ], R3 ;  /* 0x00000003000085a7 */ /* 0x000ea400080010ff */
[----:B--2---:R-:W-:Y:S05]  /*83e0*/  @!P0 BRA `(.L_x_139) ;  /* 0xfffffffc00f08947 */ /* 0x004fea000383ffff */
[----:B------:R-:W-:Y:S05]  /*83f0*/  BRA `(.L_x_140) ;  /* 0xffffffa000707947 */ /* 0x000fea000383ffff */
.L_x_41:
[----:B-1----:R1:W2:Y:S02]  /*8400*/  SYNCS.PHASECHK.TRANS64.TRYWAIT P0, [R0+URZ+0xf0], R5 ;  /* 0x0000f005000075a7 */ /* 0x0022a400080011ff */
[----:B--2---:R-:W-:Y:S05]  /*8410*/  @!P0 NANOSLEEP.SYNCS 0x989680 ;  /* 0x009896800000895d */ /* 0x004fea0003900000 */
[----:B------:R-:W2:Y:S02]  /*8420*/  @!P0 SYNCS.PHASECHK.TRANS64 P0, [R0+URZ+0xf0], R5 ;  /* 0x0000f005000085a7 */ /* 0x000ea400080010ff */
[----:B--2---:R-:W-:Y:S05]  /*8430*/  @!P0 BRA `(.L_x_41) ;  /* 0xfffffffc00f08947 */ /* 0x004fea000383ffff */
[----:B------:R-:W-:Y:S05]  /*8440*/  BRA `(.L_x_141) ;  /* 0xffffffa000cc7947 */ /* 0x000fea000383ffff */
.L_x_42:
[----:B------:R-:W-:-:S07]  /*8450*/  MOV R0, UR5 ;  /* 0x0000000500007c02 */ /* 0x000fce0008000f00 */
.L_x_142:
[----:B-1----:R1:W2:Y:S02]  /*8460*/  SYNCS.PHASECHK.TRANS64.TRYWAIT P0, [R0+URZ+0xa0], R5 ;  /* 0x0000a005000075a7 */ /* 0x0022a400080011ff */
[----:B--2---:R-:W-:Y:S05]  /*8470*/  @!P0 NANOSLEEP.SYNCS 0x989680 ;  /* 0x009896800000895d */ /* 0x004fea0003900000 */
[----:B------:R-:W2:Y:S02]  /*8480*/  @!P0 SYNCS.PHASECHK.TRANS64 P0, [R0+URZ+0xa0], R5 ;  /* 0x0000a005000085a7 */ /* 0x000ea400080010ff */
[----:B--2---:R-:W-:Y:S05]  /*8490*/  @!P0 BRA `(.L_x_142) ;  /* 0xfffffffc00f08947 */ /* 0x004fea000383ffff */
[----:B------:R-:W-:Y:S05]  /*84a0*/  BRA `(.L_x_143) ;  /* 0xffffffa000dc7947 */ /* 0x000fea000383ffff */
.L_x_43:
[----:B-1----:R1:W2:Y:S02]  /*84b0*/  SYNCS.PHASECHK.TRANS64.TRYWAIT P1, [R0+URZ+0x90], R5 ;  /* 0x00009005000075a7 */ /* 0x0022a400080211ff */
[----:B--2---:R-:W-:Y:S05]  /*84c0*/  @!P1 NANOSLEEP.SYNCS 0x989680 ;  /* 0x009896800000995d */ /* 0x004fea0003900000 */
[----:B------:R-:W2:Y:S02]  /*84d0*/  @!P1 SYNCS.PHASECHK.TRANS64 P1, [R0+URZ+0x90], R5 ;  /* 0x00009005000095a7 */ /* 0x000ea400080210ff */
[----:B--2---:R-:W-:Y:S05]  /*84e0*/  @!P1 BRA `(.L_x_43) ;  /* 0xfffffffc00f09947 */ /* 0x004fea000383ffff */
[----:B------:R-:W-:Y:S05]  /*84f0*/  BRA `(.L_x_144) ;  /* 0xffffffa4000c7947 */ /* 0x000fea000383ffff */
.L_x_46:
[----:B------:R-:W-:-:S07]  /*8500*/  MOV R0, UR5 ;  /* 0x0000000500007c02 */ /* 0x000fce0008000f00 */
.L_x_145:
[----:B-1----:R1:W2:Y:S02]  /*8510*/  SYNCS.PHASECHK.TRANS64.TRYWAIT P0, [R0+URZ+0xa0], R3 ;  /* 0x0000a003000075a7 */ /* 0x0022a400080011ff */
[----:B--2---:R-:W-:Y:S05]  /*8520*/  @!P0 NANOSLEEP.SYNCS 0x989680 ;  /* 0x009896800000895d */ /* 0x004fea0003900000 */
[----:B------:R-:W2:Y:S02]  /*8530*/  @!P0 SYNCS.PHASECHK.TRANS64 P0, [R0+URZ+0xa0], R3 ;  /* 0x0000a003000085a7 */ /* 0x000ea400080010ff */
[----:B--2---:R-:W-:Y:S05]  /*8540*/  @!P0 BRA `(.L_x_145) ;  /* 0xfffffffc00f08947 */ /* 0x004fea000383ffff */
[----:B------:R-:W-:Y:S05]  /*8550*/  BRA `(.L_x_45) ;  /* 0xffffffa400607947 */ /* 0x000fea000383ffff */
.L_x_53:
[----:B-1----:R1:W2:Y:S02]  /*8560*/  SYNCS.PHASECHK.TRANS64.TRYWAIT P1, [R0+URZ+0x90], R5 ;  /* 0x00009005000075a7 */ /* 0x0022a400080211ff */
[----:B--2---:R-:W-:Y:S05]  /*8570*/  @!P1 NANOSLEEP.SYNCS 0x989680 ;  /* 0x009896800000995d */ /* 0x004fea0003900000 */
[----:B------:R-:W2:Y:S02]  /*8580*/  @!P1 SYNCS.PHASECHK.TRANS64 P1, [R0+URZ+0x90], R5 ;  /* 0x00009005000095a7 */ /* 0x000ea400080210ff */
[----:B--2---:R-:W-:Y:S05]  /*8590*/  @!P1 BRA `(.L_x_53) ;  /* 0xfffffffc00f09947 */ /* 0x004fea000383ffff */
[----:B------:R-:W-:Y:S05]  /*85a0*/  BRA `(.L_x_146) ;  /* 0xffffffa800f07947 */ /* 0x000fea000383ffff */
.L_x_54:
[----:B------:R-:W-:-:S07]  /*85b0*/  MOV R3, UR6 ;  /* 0x0000000600037c02 */ /* 0x000fce0008000f00 */
.L_x_147:
[----:B-1----:R1:W2:Y:S02]  /*85c0*/  SYNCS.PHASECHK.TRANS64.TRYWAIT P0, [R3+URZ+0xd0], R0 ;  /* 0x0000d000030075a7 */ /* 0x0022a400080011ff */
[----:B--2---:R-:W-:Y:S05]  /*85d0*/  @!P0 NANOSLEEP.SYNCS 0x989680 ;  /* 0x009896800000895d */ /* 0x004fea0003900000 */
[----:B------:R-:W2:Y:S02]  /*85e0*/  @!P0 SYNCS.PHASECHK.TRANS64 P0, [R3+URZ+0xd0], R0 ;  /* 0x0000d000030085a7 */ /* 0x000ea400080010ff */
[----:B--2---:R-:W-:Y:S05]  /*85f0*/  @!P0 BRA `(.L_x_147) ;  /* 0xfffffffc00f08947 */ /* 0x004fea000383ffff */
[----:B------:R-:W-:Y:S05]  /*8600*/  BRA `(.L_x_148) ;  /* 0xffffffac00407947 */ /* 0x000fea000383ffff */
.L_x_57:
[----:B------:R-:W-:Y:S07]  /*8610*/  MOV R0, UR11 ;  /* 0x0000000b00007c02 */ /* 0x000fee0008000f00 */
.L_x_149:
[----:B-1----:R1:W2:Y:S02]  /*8620*/  SYNCS.PHASECHK.TRANS64.TRYWAIT P0, [R0+URZ], R3 ;  /* 0x00000003000075a7 */ /* 0x0022a400080011ff */
[----:B--2---:R-:W-:Y:S05]  /*8630*/  @!P0 NANOSLEEP.SYNCS 0x989680 ;  /* 0x009896800000895d */ /* 0x004fea0003900000 */
[----:B------:R-:W2:Y:S02]  /*8640*/  @!P0 SYNCS.PHASECHK.TRANS64 P0, [R0+URZ], R3 ;  /* 0x00000003000085a7 */ /* 0x000ea400080010ff */
[----:B--2---:R-:W-:Y:S05]  /*8650*/  @!P0 BRA `(.L_x_149) ;  /* 0xfffffffc00f08947 */ /* 0x004fea000383ffff */
[----:B------:R-:W-:Y:S05]  /*8660*/  BRA `(.L_x_56) ;  /* 0xffffffac005c7947 */ /* 0x000fea000383ffff */
.L_x_60:
[----:B------:R-:W-:-:S07]  /*8670*/  MOV R0, UR6 ;  /* 0x0000000600007c02 */ /* 0x000fce0008000f00 */
.L_x_150:
[----:B--2---:R2:W4:Y:S02]  /*8680*/  SYNCS.PHASECHK.TRANS64.TRYWAIT P0, [R0+URZ], R3 ;  /* 0x00000003000075a7 */ /* 0x00452400080011ff */
[----:B----4-:R-:W-:Y:S05]  /*8690*/  @!P0 NANOSLEEP.SYNCS 0x989680 ;  /* 0x009896800000895d */ /* 0x010fea0003900000 */
[----:B------:R-:W4:Y:S02]  /*86a0*/  @!P0 SYNCS.PHASECHK.TRANS64 P0, [R0+URZ], R3 ;  /* 0x00000003000085a7 */ /* 0x000f2400080010ff */
[----:B----4-:R-:W-:Y:S05]  /*86b0*/  @!P0 BRA `(.L_x_150) ;  /* 0xfffffffc00f08947 */ /* 0x010fea000383ffff */
[----:B------:R-:W-:Y:S05]  /*86c0*/  BRA `(.L_x_151) ;  /* 0xffffffb000887947 */ /* 0x000fea000383ffff */
.L_x_61:
[----:B------:R-:W-:-:S07]  /*86d0*/  MOV R0, UR6 ;  /* 0x0000000600007c02 */ /* 0x000fce0008000f00 */
.L_x_152:
[----:B-1----:R1:W2:Y:S02]  /*86e0*/  SYNCS.PHASECHK.TRANS64.TRYWAIT P0, [R0+URZ], R3 ;  /* 0x00000003000075a7 */ /* 0x0022a400080011ff */
[----:B--2---:R-:W-:Y:S05]  /*86f0*/  @!P0 NANOSLEEP.SYNCS 0x989680 ;  /* 0x009896800000895d */ /* 0x004fea0003900000 */
[----:B------:R-:W2:Y:S02]  /*8700*/  @!P0 SYNCS.PHASECHK.TRANS64 P0, [R0+URZ], R3 ;  /* 0x00000003000085a7 */ /* 0x000ea400080010ff */
[----:B--2---:R-:W-:Y:S05]  /*8710*/  @!P0 BRA `(.L_x_152) ;  /* 0xfffffffc00f08947 */ /* 0x004fea000383ffff */
[----:B------:R-:W-:Y:S05]  /*8720*/  BRA `(.L_x_153) ;  /* 0xffffffb000947947 */ /* 0x000fea000383ffff */
.L_x_62:
[----:B------:R-:W-:-:S07]  /*8730*/  MOV R0, UR6 ;  /* 0x0000000600007c02 */ /* 0x000fce0008000f00 */
.L_x_154:
[----:B-1----:R1:W2:Y:S02]  /*8740*/  SYNCS.PHASECHK.TRANS64.TRYWAIT P0, [R0+URZ], R3 ;  /* 0x00000003000075a7 */ /* 0x0022a400080011ff */
[----:B--2---:R-:W-:Y:S05]  /*8750*/  @!P0 NANOSLEEP.SYNCS 0x989680 ;  /* 0x009896800000895d */ /* 0x004fea0003900000 */
[----:B------:R-:W2:Y:S02]  /*8760*/  @!P0 SYNCS.PHASECHK.TRANS64 P0, [R0+URZ], R3 ;  /* 0x00000003000085a7 */ /* 0x000ea400080010ff */
[----:B--2---:R-:W-:Y:S05]  /*8770*/  @!P0 BRA `(.L_x_154) ;  /* 0xfffffffc00f08947 */ /* 0x004fea000383ffff */
[----:B------:R-:W-:Y:S05]  /*8780*/  BRA `(.L_x_155) ;  /* 0xffffffb000a07947 */ /* 0x000fea000383ffff */
.L_x_63:
[----:B------:R-:W-:-:S07]  /*8790*/  MOV R0, UR7 ;  /* 0x0000000700007c02 */ /* 0x000fce0008000f00 */
.L_x_156:
[----:B-1----:R1:W2:Y:S02]  /*87a0*/  SYNCS.PHASECHK.TRANS64.TRYWAIT P0, [R0+URZ], R3 ;  /* 0x00000003000075a7 */ /* 0x0022a400080011ff */
[----:B--2---:R-:W-:Y:S05]  /*87b0*/  @!P0 NANOSLEEP.SYNCS 0x989680 ;  /* 0x009896800000895d */ /* 0x004fea0003900000 */
[----:B------:R-:W2:Y:S02]  /*87c0*/  @!P0 SYNCS.PHASECHK.TRANS64 P0, [R0+URZ], R3 ;  /* 0x00000003000085a7 */ /* 0x000ea400080010ff */
[----:B--2---:R-:W-:Y:S05]  /*87d0*/  @!P0 BRA `(.L_x_156) ;  /* 0xfffffffc00f08947 */ /* 0x004fea000383ffff */
[----:B------:R-:W-:Y:S05]  /*87e0*/  BRA `(.L_x_157) ;  /* 0xffffffb000ac7947 */ /* 0x000fea000383ffff */
.L_x_68:
[----:B--2---:R2:W3:Y:S02]  /*87f0*/  SYNCS.PHASECHK.TRANS64.TRYWAIT P0, [R0+URZ+0x90], R3 ;  /* 0x00009003000075a7 */ /* 0x0044e400080011ff */
[----:B---3--:R-:W-:Y:S05]  /*8800*/  @!P0 NANOSLEEP.SYNCS 0x989680 ;  /* 0x009896800000895d */ /* 0x008fea0003900000 */
[----:B------:R-:W3:Y:S02]  /*8810*/  @!P0 SYNCS.PHASECHK.TRANS64 P0, [R0+URZ+0x90], R3 ;  /* 0x00009003000085a7 */ /* 0x000ee400080010ff */
[----:B---3--:R-:W-:Y:S05]  /*8820*/  @!P0 BRA `(.L_x_68) ;  /* 0xfffffffc00f08947 */ /* 0x008fea000383ffff */
[----:B------:R-:W-:Y:S05]  /*8830*/  BRA `(.L_x_158) ;  /* 0xffffffb400b87947 */ /* 0x000fea000383ffff */
.L_x_71:
[----:B------:R-:W-:Y:S07]  /*8840*/  MOV R0, UR7 ;  /* 0x0000000700007c02 */ /* 0x000fee0008000f00 */
.L_x_159:
[----:B--2---:R2:W3:Y:S02]  /*8850*/  SYNCS.PHASECHK.TRANS64.TRYWAIT P0, [R0+URZ+0x88], R3 ;  /* 0x00008803000075a7 */ /* 0x0044e400080011ff */
[----:B---3--:R-:W-:Y:S05]  /*8860*/  @!P0 NANOSLEEP.SYNCS 0x989680 ;  /* 0x009896800000895d */ /* 0x008fea0003900000 */
[----:B------:R-:W3:Y:S02]  /*8870*/  @!P0 SYNCS.PHASECHK.TRANS64 P0, [R0+URZ+0x88], R3 ;  /* 0x00008803000085a7 */ /* 0x000ee400080010ff */
[----:B---3--:R-:W-:Y:S05]  /*8880*/  @!P0 BRA `(.L_x_159) ;  /* 0xfffffffc00f08947 */ /* 0x008fea000383ffff */
[----:B------:R-:W-:Y:S05]  /*8890*/  BRA `(.L_x_70) ;  /* 0xffffffb800987947 */ /* 0x000fea000383ffff */
.L_x_74:
[----:B------:R-:W-:Y:S07]  /*88a0*/  MOV R3, UR7 ;  /* 0x0000000700037c02 */ /* 0x000fee0008000f00 */
.L_x_160:
[----:B-1----:R1:W2:Y:S02]  /*88b0*/  SYNCS.PHASECHK.TRANS64.TRYWAIT P0, [R3+URZ+0x60], R12 ;  /* 0x0000600c030075a7 */ /* 0x0022a400080011ff */
[----:B--2---:R-:W-:Y:S05]  /*88c0*/  @!P0 NANOSLEEP.SYNCS 0x989680 ;  /* 0x009896800000895d */ /* 0x004fea0003900000 */
[----:B------:R-:W2:Y:S02]  /*88d0*/  @!P0 SYNCS.PHASECHK.TRANS64 P0, [R3+URZ+0x60], R12 ;  /* 0x0000600c030085a7 */ /* 0x000ea400080010ff */
[----:B--2---:R-:W-:Y:S05]  /*88e0*/  @!P0 BRA `(.L_x_160) ;  /* 0xfffffffc00f08947 */ /* 0x004fea000383ffff */
[----:B------:R-:W-:Y:S05]  /*88f0*/  BRA `(.L_x_161) ;  /* 0xffffffbc00107947 */ /* 0x000fea000383ffff */
.L_x_75:
[----:B-1----:R-:W-:Y:S07]  /*8900*/  MOV R3, UR7 ;  /* 0x0000000700037c02 */ /* 0x002fee0008000f00 */
.L_x_162:
[----:B-1----:R1:W2:Y:S02]  /*8910*/  SYNCS.PHASECHK.TRANS64.TRYWAIT P0, [R3+URZ+0x68], R12 ;  /* 0x0000680c030075a7 */ /* 0x0022a400080011ff */
[----:B--2---:R-:W-:Y:S05]  /*8920*/  @!P0 NANOSLEEP.SYNCS 0x989680 ;  /* 0x009896800000895d */ /* 0x004fea0003900000 */
[----:B------:R-:W2:Y:S02]  /*8930*/  @!P0 SYNCS.PHASECHK.TRANS64 P0, [R3+URZ+0x68], R12 ;  /* 0x0000680c030085a7 */ /* 0x000ea400080010ff */
[----:B--2---:R-:W-:Y:S05]  /*8940*/  @!P0 BRA `(.L_x_162) ;  /* 0xfffffffc00f08947 */ /* 0x004fea000383ffff */
[----:B------:R-:W-:Y:S05]  /*8950*/  BRA `(.L_x_163) ;  /* 0xffffffbc004c7947 */ /* 0x000fea000383ffff */
.L_x_76:
[----:B-1----:R-:W-:Y:S07]  /*8960*/  MOV R3, UR7 ;  /* 0x0000000700037c02 */ /* 0x002fee0008000f00 */
.L_x_164:
[----:B-1----:R1:W2:Y:S02]  /*8970*/  SYNCS.PHASECHK.TRANS64.TRYWAIT P0, [R3+URZ+0x70], R12 ;  /* 0x0000700c030075a7 */ /* 0x0022a400080011ff */
[----:B--2---:R-:W-:Y:S05]  /*8980*/  @!P0 NANOSLEEP.SYNCS 0x989680 ;  /* 0x009896800000895d */ /* 0x004fea0003900000 */
[----:B------:R-:W2:Y:S02]  /*8990*/  @!P0 SYNCS.PHASECHK.TRANS64 P0, [R3+URZ+0x70], R12 ;  /* 0x0000700c030085a7 */ /* 0x000ea400080010ff */
[----:B--2---:R-:W-:Y:S05]  /*89a0*/  @!P0 BRA `(.L_x_164) ;  /* 0xfffffffc00f08947 */ /* 0x004fea000383ffff */
[----:B------:R-:W-:Y:S05]  /*89b0*/  BRA `(.L_x_165) ;  /* 0xffffffbc00947947 */ /* 0x000fea000383ffff */
.L_x_77:
[----:B------:R-:W-:Y:S07]  /*89c0*/  MOV R3, UR7 ;  /* 0x0000000700037c02 */ /* 0x000fee0008000f00 */
.L_x_166:
[----:B-1----:R1:W2:Y:S02]  /*89d0*/  SYNCS.PHASECHK.TRANS64.TRYWAIT P0, [R3+URZ+0x78], R12 ;  /* 0x0000780c030075a7 */ /* 0x0022a400080011ff */
[----:B--2---:R-:W-:Y:S05]  /*89e0*/  @!P0 NANOSLEEP.SYNCS 0x989680 ;  /* 0x009896800000895d */ /* 0x004fea0003900000 */
[----:B------:R-:W2:Y:S02]  /*89f0*/  @!P0 SYNCS.PHASECHK.TRANS64 P0, [R3+URZ+0x78], R12 ;  /* 0x0000780c030085a7 */ /* 0x000ea400080010ff */
[----:B--2---:R-:W-:Y:S05]  /*8a00*/  @!P0 BRA `(.L_x_166) ;  /* 0xfffffffc00f08947 */ /* 0x004fea000383ffff */
[----:B------:R-:W-:Y:S05]  /*8a10*/  BRA `(.L_x_167) ;  /* 0xffffffc0001c7947 */ /* 0x000fea000383ffff */
.L_x_79:
[----:B------:R-:W-:-:S07]  /*8a20*/  MOV R0, UR7 ;  /* 0x0000000700007c02 */ /* 0x000fce0008000f00 */
.L_x_168:
[----:B-1----:R1:W3:Y:S02]  /*8a30*/  SYNCS.PHASECHK.TRANS64.TRYWAIT P0, [R0+URZ+0x60], R3 ;  /* 0x00006003000075a7 */ /* 0x0022e400080011ff */
[----:B---3--:R-:W-:Y:S05]  /*8a40*/  @!P0 NANOSLEEP.SYNCS 0x989680 ;  /* 0x009896800000895d */ /* 0x008fea0003900000 */
[----:B------:R-:W3:Y:S02]  /*8a50*/  @!P0 SYNCS.PHASECHK.TRANS64 P0, [R0+URZ+0x60], R3 ;  /* 0x00006003000085a7 */ /* 0x000ee400080010ff */
[----:B---3--:R-:W-:Y:S05]  /*8a60*/  @!P0 BRA `(.L_x_168) ;  /* 0xfffffffc00f08947 */ /* 0x008fea000383ffff */
[----:B------:R-:W-:Y:S05]  /*8a70*/  BRA `(.L_x_169) ;  /* 0xffffffc0008c7947 */ /* 0x000fea000383ffff */
.L_x_80:
[----:B-1----:R-:W-:-:S07]  /*8a80*/  MOV R0, UR7 ;  /* 0x0000000700007c02 */ /* 0x002fce0008000f00 */
.L_x_170:
[----:B-1----:R1:W3:Y:S02]  /*8a90*/  SYNCS.PHASECHK.TRANS64.TRYWAIT P0, [R0+URZ+0x68], R3 ;  /* 0x00006803000075a7 */ /* 0x0022e400080011ff */
[----:B---3--:R-:W-:Y:S05]  /*8aa0*/  @!P0 NANOSLEEP.SYNCS 0x989680 ;  /* 0x009896800000895d */ /* 0x008fea0003900000 */
[----:B------:R-:W3:Y:S02]  /*8ab0*/  @!P0 SYNCS.PHASECHK.TRANS64 P0, [R0+URZ+0x68], R3 ;  /* 0x00006803000085a7 */ /* 0x000ee400080010ff */
[----:B---3--:R-:W-:Y:S05]  /*8ac0*/  @!P0 BRA `(.L_x_170) ;  /* 0xfffffffc00f08947 */ /* 0x008fea000383ffff */
[----:B------:R-:W-:Y:S05]  /*8ad0*/  BRA `(.L_x_171) ;  /* 0xffffffc0007c7947 */ /* 0x000fea000383ffff */
.L_x_81:
[----:B-1----:R-:W-:-:S07]  /*8ae0*/  MOV R0, UR7 ;  /* 0x0000000700007c02 */ /* 0x002fce0008000f00 */
.L_x_172:
[----:B-1----:R1:W3:Y:S02]  /*8af0*/  SYNCS.PHASECHK.TRANS64.TRYWAIT P0, [R0+URZ+0x70], R3 ;  /* 0x00007003000075a7 */ /* 0x0022e400080011ff */
[----:B---3--:R-:W-:Y:S05]  /*8b00*/  @!P0 NANOSLEEP.SYNCS 0x989680 ;  /* 0x009896800000895d */ /* 0x008fea0003900000 */
[----:B------:R-:W3:Y:S02]  /*8b10*/  @!P0 SYNCS.PHASECHK.TRANS64 P0, [R0+URZ+0x70], R3 ;  /* 0x00007003000085a7 */ /* 0x000ee400080010ff */
[----:B---3--:R-:W-:Y:S05]  /*8b20*/  @!P0 BRA `(.L_x_172) ;  /* 0xfffffffc00f08947 */ /* 0x008fea000383ffff */
[----:B------:R-:W-:Y:S05]  /*8b30*/  BRA `(.L_x_173) ;  /* 0xffffffc0006c7947 */ /* 0x000fea000383ffff */
.L_x_83:
[----:B--2---:R2:W4:Y:S02]  /*8b40*/  SYNCS.PHASECHK.TRANS64.TRYWAIT P0, [R0+URZ+0x90], R3 ;  /* 0x00009003000075a7 */ /* 0x00452400080011ff */
[----:B----4-:R-:W-:Y:S05]  /*8b50*/  @!P0 NANOSLEEP.SYNCS 0x989680 ;  /* 0x009896800000895d */ /* 0x010fea0003900000 */
[----:B------:R-:W4:Y:S02]  /*8b60*/  @!P0 SYNCS.PHASECHK.TRANS64 P0, [R0+URZ+0x90], R3 ;  /* 0x00009003000085a7 */ /* 0x000f2400080010ff */
[----:B----4-:R-:W-:Y:S05]  /*8b70*/  @!P0 BRA `(.L_x_83) ;  /* 0xfffffffc00f08947 */ /* 0x010fea000383ffff */
[----:B------:R-:W-:Y:S05]  /*8b80*/  BRA `(.L_x_174) ;  /* 0xffffffc400407947 */ /* 0x000fea000383ffff */
.L_x_94:
[----:B-1----:R-:W-:Y:S04]  /*8b90*/  MOV R2, UR48 ;  /* 0x0000003000027c02 */ /* 0x002fe80008000f00 */
[----:B------:R1:W3:Y:S03]  /*8ba0*/  SYNCS.PHASECHK.TRANS64.TRYWAIT P1, [R2+URZ+0x40], R3 ;  /* 0x00004003020075a7 */ /* 0x0002e600080211ff */
[----:B---3--:R-:W-:Y:S05]  /*8bb0*/  @!P1 NANOSLEEP.SYNCS 0x989680 ;  /* 0x009896800000995d */ /* 0x008fea0003900000 */
[----:B------:R-:W3:Y:S02]  /*8bc0*/  @!P1 SYNCS.PHASECHK.TRANS64 P1, [R2+URZ+0x40], R3 ;  /* 0x00004003020095a7 */ /* 0x000ee400080210ff */
[----:B---3--:R-:W-:Y:S05]  /*8bd0*/  @!P1 BRA `(.L_x_94) ;  /* 0xfffffffc00ec9947 */ /* 0x008fea000383ffff */
[----:B------:R-:W-:Y:S05]  /*8be0*/  BRA `(.L_x_93) ;  /* 0xffffffd0004c7947 */ /* 0x000fea000383ffff */
.L_x_96:
[----:B-1----:R1:W4:Y:S02]  /*8bf0*/  SYNCS.PHASECHK.TRANS64.TRYWAIT P0, [R79+URZ+0xb0], R0 ;  /* 0x0000b0004f0075a7 */ /* 0x00232400080011ff */
[----:B----4-:R-:W-:Y:S05]  /*8c00*/  @!P0 NANOSLEEP.SYNCS 0x989680 ;  /* 0x009896800000895d */ /* 0x010fea0003900000 */
[----:B------:R-:W4:Y:S02]  /*8c10*/  @!P0 SYNCS.PHASECHK.TRANS64 P0, [R79+URZ+0xb0], R0 ;  /* 0x0000b0004f0085a7 */ /* 0x000f2400080010ff */
[----:B----4-:R-:W-:Y:S05]  /*8c20*/  @!P0 BRA `(.L_x_96) ;  /* 0xfffffffc00f08947 */ /* 0x010fea000383ffff */
[----:B------:R-:W-:Y:S05]  /*8c30*/  BRA `(.L_x_95) ;  /* 0xffffffd000707947 */ /* 0x000fea000383ffff */
.L_x_105:
[----:B--2---:R2:W4:Y:S02]  /*8c40*/  SYNCS.PHASECHK.TRANS64.TRYWAIT P0, [R3+URZ+0x40], R0 ;  /* 0x00004000030075a7 */ /* 0x00452400080011ff */
[----:B----4-:R-:W-:Y:S05]  /*8c50*/  @!P0 NANOSLEEP.SYNCS 0x989680 ;  /* 0x009896800000895d */ /* 0x010fea0003900000 */
[----:B------:R-:W4:Y:S02]  /*8c60*/  @!P0 SYNCS.PHASECHK.TRANS64 P0, [R3+URZ+0x40], R0 ;  /* 0x00004000030085a7 */ /* 0x000f2400080010ff */
[----:B----4-:R-:W-:Y:S05]  /*8c70*/  @!P0 BRA `(.L_x_105) ;  /* 0xfffffffc00f08947 */ /* 0x010fea000383ffff */
[----:B------:R-:W-:Y:S05]  /*8c80*/  BRA `(.L_x_104) ;  /* 0xffffffd8005c7947 */ /* 0x000fea000383ffff */
.L_x_113:
[----:B--2---:R2:W4:Y:S02]  /*8c90*/  SYNCS.PHASECHK.TRANS64.TRYWAIT P0, [R83+URZ+0x40], R4 ;  /* 0x00004004530075a7 */ /* 0x00452400080011ff */
[----:B----4-:R-:W-:Y:S05]  /*8ca0*/  @!P0 NANOSLEEP.SYNCS 0x989680 ;  /* 0x009896800000895d */ /* 0x010fea0003900000 */
[----:B------:R-:W4:Y:S02]  /*8cb0*/  @!P0 SYNCS.PHASECHK.TRANS64 P0, [R83+URZ+0x40], R4 ;  /* 0x00004004530085a7 */ /* 0x000f2400080010ff */
[----:B----4-:R-:W-:Y:S05]  /*8cc0*/  @!P0 BRA `(.L_x_113) ;  /* 0xfffffffc00f08947 */ /* 0x010fea000383ffff */
[----:B------:R-:W-:Y:S05]  /*8cd0*/  BRA `(.L_x_112) ;  /* 0xffffffe000687947 */ /* 0x000fea000383ffff */
.L_x_121:
[----:B--2---:R2:W4:Y:S02]  /*8ce0*/  SYNCS.PHASECHK.TRANS64.TRYWAIT P0, [R88+URZ+0x40], R3 ;  /* 0x00004003580075a7 */ /* 0x00452400080011ff */
[----:B----4-:R-:W-:Y:S05]  /*8cf0*/  @!P0 NANOSLEEP.SYNCS 0x989680 ;  /* 0x009896800000895d */ /* 0x010fea0003900000 */
[----:B------:R-:W4:Y:S02]  /*8d00*/  @!P0 SYNCS.PHASECHK.TRANS64 P0, [R88+URZ+0x40], R3 ;  /* 0x00004003580085a7 */ /* 0x000f2400080010ff */
[----:B----4-:R-:W-:Y:S05]  /*8d10*/  @!P0 BRA `(.L_x_121) ;  /* 0xfffffffc00f08947 */ /* 0x010fea000383ffff */
[----:B------:R-:W-:Y:S05]  /*8d20*/  BRA `(.L_x_120) ;  /* 0xffffffe800747947 */ /* 0x000fea000383ffff */
        .weak           $__internal_0_$__cuda_sm10x_tcgen05_guardrail_trap_col_being_dealloced_not_returned_by_alloc
        .type           $__internal_0_$__cuda_sm10x_tcgen05_guardrail_trap_col_being_dealloced_not_returned_by_alloc,@function
        .size           $__internal_0_$__cuda_sm10x_tcgen05_guardrail_trap_col_being_dealloced_not_returned_by_alloc,($__internal_1_$__cuda_sm10x_tcgen05_guardrail_trap_phase_invalid_during_alloc - $__internal_0_$__cuda_sm10x_tcgen05_guardrail_trap_col_being_dealloced_not_returned_by_alloc)
$__internal_0_$__cuda_sm10x_tcgen05_guardrail_trap_col_being_dealloced_not_returned_by_alloc:
[----:B------:R-:W-:Y:S05]  /*8d30*/  BPT.TRAP 0x1 ;  /* 0x000000040000795c */ /* 0x000fea0000300000 */
[----:B------:R-:W-:-:S04]  /*8d40*/  HFMA2 R3, -RZ, RZ, 0, 0 ;  /* 0x00000000ff037431 */ /* 0x000fc800000001ff */
[----:B------:R-:W-:Y:S05]  /*8d50*/  RET.REL.NODEC R2 `(_ZN7cutlass13device_kernelINS_4gemm6kernel13GemmUniversalIN4cute5tupleIJiiiiEEENS1_10collective13CollectiveMmaINS1_35MainloopSm100TmaUmmaWarpSpecializedILi4ELi2ELi4ENS5_IJNS4_1CILi1EEESB_SB_EEEEENS5_IJNSA_ILi64EEENSA_ILi128EEESF_EEENS_10bfloat16_tENS5_IJlSB_lEEESH_SI_NS4_8TiledMMAINS4_8MMA_AtomIJNS4_20SM100_MMA_F16BF16_SSISH_SH_fLi64ELi128ELNS4_4UMMA5MajorE0ELSN_0ELNSM_7ScaleInE0ELSO_0EEEEEENS4_6LayoutISC_NS5_IJNSA_ILi0EEESS_SS_EEEEENS5_IJNS4_10UnderscoreESV_SV_EEEEENS4_13SM90_TMA_LOADENS4_14ComposedLayoutINS4_7SwizzleILi3ELi4ELi3EEENS4_18smem_ptr_flag_bitsILi16EEENSR_INS5_IJNSA_ILi8EEESE_EEENS5_IJSE_SB_EEEEEEEvNS4_8identityESY_S18_vS19_EENS_8epilogue10collective18CollectiveEpilogueINS1B_23Sm100TmaWarpSpecializedILi4ELi2ELi16ELb1ELb0EEEJSG_NS5_IJNSR_ISE_SB_EENSR_INSA_ILi32EEESB_EEEEESH_SI_SH_SI_NS1B_6fusion15FusionCallbacksIS1F_NS1K_17LinearCombinationISH_fSH_fLNS_15FloatRoundStyleE2EEESG_S1J_JEEENS4_5SM1004TMEM4LOAD26SM100_TMEM_LOAD_16dp256b4xESY_NSZ_INS10_ILi2ELi4ELi3EEES13_NSR_INS5_IJS14_S1H_EEENS5_IJS1H_SB_EEEEEEENS4_17SM75_U32x4_LDSM_NENS4_14SM90_TMA_STOREES1Y_NS4_17SM90_U32x4_STSM_NENS4_39AutoVectorizingCopyWithAssumedAlignmentILi128EEEEEEvvEEEEvNT_6ParamsE) ;  /* 0xffffff7002a87950 */ /* 0x000fea0003c3ffff */
        .weak           $__internal_1_$__cuda_sm10x_tcgen05_guardrail_trap_phase_invalid_during_alloc
        .type           $__internal_1_$__cuda_sm10x_tcgen05_guardrail_trap_phase_invalid_during_alloc,@function
        .size           $__internal_1_$__cuda_sm10x_tcgen05_guardrail_trap_phase_invalid_during_alloc,($__internal_2_$__cuda_sm10x_tcgen05_guardrail_trap_unallocated_columns_being_dealloced - $__internal_1_$__cuda_sm10x_tcgen05_guardrail_trap_phase_invalid_during_alloc)
$__internal_1_$__cuda_sm10x_tcgen05_guardrail_trap_phase_invalid_during_alloc:
[----:B------:R-:W-:Y:S05]  /*8d60*/  BPT.TRAP 0x1 ;  /* 0x000000040000795c */ /* 0x000fea0000300000 */
[----:B------:R-:W-:-:S04]  /*8d70*/  MOV R3, 0x0 ;  /* 0x0000000000037802 */ /* 0x000fc80000000f00 */
[----:B------:R-:W-:Y:S05]  /*8d80*/  RET.REL.NODEC R2 `(_ZN7cutlass13device_kernelINS_4gemm6kernel13GemmUniversalIN4cute5tupleIJiiiiEEENS1_10collective13CollectiveMmaINS1_35MainloopSm100TmaUmmaWarpSpecializedILi4ELi2ELi4ENS5_IJNS4_1CILi1EEESB_SB_EEEEENS5_IJNSA_ILi64EEENSA_ILi128EEESF_EEENS_10bfloat16_tENS5_IJlSB_lEEESH_SI_NS4_8TiledMMAINS4_8MMA_AtomIJNS4_20SM100_MMA_F16BF16_SSISH_SH_fLi64ELi128ELNS4_4UMMA5MajorE0ELSN_0ELNSM_7ScaleInE0ELSO_0EEEEEENS4_6LayoutISC_NS5_IJNSA_ILi0EEESS_SS_EEEEENS5_IJNS4_10UnderscoreESV_SV_EEEEENS4_13SM90_TMA_LOADENS4_14ComposedLayoutINS4_7SwizzleILi3ELi4ELi3EEENS4_18smem_ptr_flag_bitsILi16EEENSR_INS5_IJNSA_ILi8EEESE_EEENS5_IJSE_SB_EEEEEEEvNS4_8identityESY_S18_vS19_EENS_8epilogue10collective18CollectiveEpilogueINS1B_23Sm100TmaWarpSpecializedILi4ELi2ELi16ELb1ELb0EEEJSG_NS5_IJNSR_ISE_SB_EENSR_INSA_ILi32EEESB_EEEEESH_SI_SH_SI_NS1B_6fusion15FusionCallbacksIS1F_NS1K_17LinearCombinationISH_fSH_fLNS_15FloatRoundStyleE2EEESG_S1J_JEEENS4_5SM1004TMEM4LOAD26SM100_TMEM_LOAD_16dp256b4xESY_NSZ_INS10_ILi2ELi4ELi3EEES13_NSR_INS5_IJS14_S1H_EEENS5_IJS1H_SB_EEEEEEENS4_17SM75_U32x4_LDSM_NENS4_14SM90_TMA_STOREES1Y_NS4_17SM90_U32x4_STSM_NENS4_39AutoVectorizingCopyWithAssumedAlignmentILi128EEEEEEvvEEEEvNT_6ParamsE) ;  /* 0xffffff70029c7950 */ /* 0x000fea0003c3ffff */
        .weak           $__internal_2_$__cuda_sm10x_tcgen05_guardrail_trap_unallocated_columns_being_dealloced
        .type           $__internal_2_$__cuda_sm10x_tcgen05_guardrail_trap_unallocated_columns_being_dealloced,@function
        .size           $__internal_2_$__cuda_sm10x_tcgen05_guardrail_trap_unallocated_columns_being_dealloced,(.L_x_176 - $__internal_2_$__cuda_sm10x_tcgen05_guardrail_trap_unallocated_columns_being_dealloced)
$__internal_2_$__cuda_sm10x_tcgen05_guardrail_trap_unallocated_columns_being_dealloced:
[----:B------:R-:W-:Y:S05]  /*8d90*/  BPT.TRAP 0x1 ;  /* 0x000000040000795c */ /* 0x000fea0000300000 */
[----:B------:R-:W-:-:S04]  /*8da0*/  HFMA2 R3, -RZ, RZ, 0, 0 ;  /* 0x00000000ff037431 */ /* 0x000fc800000001ff */
[----:B------:R-:W-:Y:S05]  /*8db0*/  RET.REL.NODEC R2 `(_ZN7cutlass13device_kernelINS_4gemm6kernel13GemmUniversalIN4cute5tupleIJiiiiEEENS1_10collective13CollectiveMmaINS1_35MainloopSm100TmaUmmaWarpSpecializedILi4ELi2ELi4ENS5_IJNS4_1CILi1EEESB_SB_EEEEENS5_IJNSA_ILi64EEENSA_ILi128EEESF_EEENS_10bfloat16_tENS5_IJlSB_lEEESH_SI_NS4_8TiledMMAINS4_8MMA_AtomIJNS4_20SM100_MMA_F16BF16_SSISH_SH_fLi64ELi128ELNS4_4UMMA5MajorE0ELSN_0ELNSM_7ScaleInE0ELSO_0EEEEEENS4_6LayoutISC_NS5_IJNSA_ILi0EEESS_SS_EEEEENS5_IJNS4_10UnderscoreESV_SV_EEEEENS4_13SM90_TMA_LOADENS4_14ComposedLayoutINS4_7SwizzleILi3ELi4ELi3EEENS4_18smem_ptr_flag_bitsILi16EEENSR_INS5_IJNSA_ILi8EEESE_EEENS5_IJSE_SB_EEEEEEEvNS4_8identityESY_S18_vS19_EENS_8epilogue10collective18CollectiveEpilogueINS1B_23Sm100TmaWarpSpecializedILi4ELi2ELi16ELb1ELb0EEEJSG_NS5_IJNSR_ISE_SB_EENSR_INSA_ILi32EEESB_EEEEESH_SI_SH_SI_NS1B_6fusion15FusionCallbacksIS1F_NS1K_17LinearCombinationISH_fSH_fLNS_15FloatRoundStyleE2EEESG_S1J_JEEENS4_5SM1004TMEM4LOAD26SM100_TMEM_LOAD_16dp256b4xESY_NSZ_INS10_ILi2ELi4ELi3EEES13_NSR_INS5_IJS14_S1H_EEENS5_IJS1H_SB_EEEEEEENS4_17SM75_U32x4_LDSM_NENS4_14SM90_TMA_STOREES1Y_NS4_17SM90_U32x4_STSM_NENS4_39AutoVectorizingCopyWithAssumedAlignmentILi128EEEEEEvvEEEEvNT_6ParamsE) ;  /* 0xffffff7002907950 */ /* 0x000fea0003c3ffff */
.L_x_175:
[----:B------:R-:W-:-:S00]  /*8dc0*/  BRA `(.L_x_175) ;  /* 0xfffffffc00fc7947 */ /* 0x000fc0000383ffff */
[----:B------:R-:W-:-:S00]  /*8dd0*/  NOP ;  /* 0x0000000000007918 */ /* 0x000fc00000000000 */
        /* <DEDUP_REMOVED lines=10> */
.L_x_176:


//--------------------- .nv.global.init           --------------------------
	.section	.nv.global.init,"aw",@progbits
.nv.global.init:
	.type		$str$27,@object
	.size		$str$27,($str$28 - $str$27)
$str$27:
        /*0000*/ 	.byte	0x28, 0x61, 0x64, 0x64, 0x72, 0x65, 0x73, 0x73, 0x20, 0x26, 0x20, 0x6d, 0x61, 0x73, 0x6b, 0x29
        /*0010*/ 	.byte	0x20, 0x3d, 0x3d, 0x20, 0x30, 0x00
	.type		$str$28,@object
	.size		$str$28,($str$26 - $str$28)
$str$28:
        /*0016*/ 	.byte	0x2f, 0x74, 0x6d, 0x70, 0x2f, 0x63, 0x75, 0x74, 0x6c, 0x61, 0x73, 0x73, 0x5f, 0x73, 0x77, 0x65
        /*0026*/ 	.byte	0x65, 0x70, 0x5f, 0x73, 0x72, 0x63, 0x2f, 0x69, 0x6e, 0x63, 0x6c, 0x75, 0x64, 0x65, 0x2f, 0x63
        /*0036*/ 	.byte	0x75, 0x74, 0x65, 0x2f, 0x70, 0x6f, 0x69, 0x6e, 0x74, 0x65, 0x72, 0x5f, 0x66, 0x6c, 0x61, 0x67
        /*0046*/ 	.byte	0x67, 0x65, 0x64, 0x2e, 0x68, 0x70, 0x70, 0x00
	.type		$str$26,@object
	.size		$str$26,($str$25 - $str$26)
$str$26:
        /*004e*/ 	.byte	0x2f, 0x74, 0x6d, 0x70, 0x2f, 0x63, 0x75, 0x74, 0x6c, 0x61, 0x73, 0x73, 0x5f, 0x73, 0x77, 0x65
        /*005e*/ 	.byte	0x65, 0x70, 0x5f, 0x73, 0x72, 0x63, 0x2f, 0x69, 0x6e, 0x63, 0x6c, 0x75, 0x64, 0x65, 0x2f, 0x63
        /*006e*/ 	.byte	0x75, 0x74, 0x65, 0x2f, 0x61, 0x74, 0x6f, 0x6d, 0x2f, 0x63, 0x6f, 0x70, 0x79, 0x5f, 0x74, 0x72
        /*007e*/ 	.byte	0x61, 0x69, 0x74, 0x73, 0x5f, 0x73, 0x6d, 0x31, 0x30, 0x30, 0x2e, 0x68, 0x70, 0x70, 0x00
	.type		$str$25,@object
	.size		$str$25,(__unnamed_1 - $str$25)
$str$25:
        /*008d*/ 	.byte	0x28, 0x28, 0x75, 0x69, 0x6e, 0x74, 0x33, 0x32, 0x5f, 0x74, 0x28, 0x74, 0x68, 0x72, 0x65, 0x61
        /*009d*/ 	.byte	0x64, 0x49, 0x64, 0x78, 0x2e, 0x78, 0x29, 0x20, 0x2f, 0x20, 0x33, 0x32, 0x29, 0x20, 0x25, 0x20
        /*00ad*/ 	.byte	0x34, 0x29, 0x20, 0x3d, 0x3d, 0x20, 0x28, 0x28, 0x28, 0x74, 0x6d, 0x65, 0x6d, 0x5f, 0x61, 0x64
        /*00bd*/ 	.byte	0x64, 0x72, 0x20, 0x3e, 0x3e, 0x20, 0x31, 0x36, 0x29, 0x20, 0x2f, 0x20, 0x33, 0x32, 0x29, 0x20
        /*00cd*/ 	.byte	0x25, 0x20, 0x34, 0x29, 0x00
	.type		__unnamed_1,@object
	.size		__unnamed_1,(__unnamed_2 - __unnamed_1)
__unnamed_1:
        /*00d2*/ 	.byte	0x61, 0x75, 0x74, 0x6f, 0x20, 0x63, 0x75, 0x74, 0x65, 0x3a, 0x3a, 0x61, 0x73, 0x5f, 0x70, 0x6f
        /* <DEDUP_REMOVED lines=24> */
        /*0262*/ 	.byte	0x30, 0x34, 0x38, 0x3e, 0x3e, 0x3e, 0x3e, 0x5d, 0x00
	.type		__unnamed_2,@object
	.size		__unnamed_2,(.L_2 - __unnamed_2)
__unnamed_2:
        /* <DEDUP_REMOVED lines=45> */
        /*053b*/ 	.byte	0x3e, 0x3e, 0x3e, 0x5d, 0x00
.L_2:


//--------------------- .nv.shared._ZN7cutlass13device_kernelINS_4gemm6kernel13GemmUniversalIN4cute5tupleIJiiiiEEENS1_10collective13CollectiveMmaINS1_35MainloopSm100TmaUmmaWarpSpecializedILi4ELi2ELi4ENS5_IJNS4_1CILi1EEESB_SB_EEEEENS5_IJNSA_ILi64EEENSA_ILi128EEESF_EEENS_10bfloat16_tENS5_IJlSB_lEEESH_SI_NS4_8TiledMMAINS4_8MMA_AtomIJNS4_20SM100_MMA_F16BF16_SSISH_SH_fLi64ELi128ELNS4_4UMMA5MajorE0ELSN_0ELNSM_7ScaleInE0ELSO_0EEEEEENS4_6LayoutISC_NS5_IJNSA_ILi0EEESS_SS_EEEEENS5_IJNS4_10UnderscoreESV_SV_EEEEENS4_13SM90_TMA_LOADENS4_14ComposedLayoutINS4_7SwizzleILi3ELi4ELi3EEENS4_18smem_ptr_flag_bitsILi16EEENSR_INS5_IJNSA_ILi8EEESE_EEENS5_IJSE_SB_EEEEEEEvNS4_8identityESY_S18_vS19_EENS_8epilogue10collective18CollectiveEpilogueINS1B_23Sm100TmaWarpSpecializedILi4ELi2ELi16ELb1ELb0EEEJSG_NS5_IJNSR_ISE_SB_EENSR_INSA_ILi32EEESB_EEEEESH_SI_SH_SI_NS1B_6fusion15FusionCallbacksIS1F_NS1K_17LinearCombinationISH_fSH_fLNS_15FloatRoundStyleE2EEESG_S1J_JEEENS4_5SM1004TMEM4LOAD26SM100_TMEM_LOAD_16dp256b4xESY_NSZ_INS10_ILi2ELi4ELi3EEES13_NSR_INS5_IJS14_S1H_EEENS5_IJS1H_SB_EEEEEEENS4_17SM75_U32x4_LDSM_NENS4_14SM90_TMA_STOREES1Y_NS4_17SM90_U32x4_STSM_NENS4_39AutoVectorizingCopyWithAssumedAlignmentILi128EEEEEEvvEEEEvNT_6ParamsE --------------------------
	.section	.nv.shared._ZN7cutlass13device_kernelINS_4gemm6kernel13GemmUniversalIN4cute5tupleIJiiiiEEENS1_10collective13CollectiveMmaINS1_35MainloopSm100TmaUmmaWarpSpecializedILi4ELi2ELi4ENS5_IJNS4_1CILi1EEESB_SB_EEEEENS5_IJNSA_ILi64EEENSA_ILi128EEESF_EEENS_10bfloat16_tENS5_IJlSB_lEEESH_SI_NS4_8TiledMMAINS4_8MMA_AtomIJNS4_20SM100_MMA_F16BF16_SSISH_SH_fLi64ELi128ELNS4_4UMMA5MajorE0ELSN_0ELNSM_7ScaleInE0ELSO_0EEEEEENS4_6LayoutISC_NS5_IJNSA_ILi0EEESS_SS_EEEEENS5_IJNS4_10UnderscoreESV_SV_EEEEENS4_13SM90_TMA_LOADENS4_14ComposedLayoutINS4_7SwizzleILi3ELi4ELi3EEENS4_18smem_ptr_flag_bitsILi16EEENSR_INS5_IJNSA_ILi8EEESE_EEENS5_IJSE_SB_EEEEEEEvNS4_8identityESY_S18_vS19_EENS_8epilogue10collective18CollectiveEpilogueINS1B_23Sm100TmaWarpSpecializedILi4ELi2ELi16ELb1ELb0EEEJSG_NS5_IJNSR_ISE_SB_EENSR_INSA_ILi32EEESB_EEEEESH_SI_SH_SI_NS1B_6fusion15FusionCallbacksIS1F_NS1K_17LinearCombinationISH_fSH_fLNS_15FloatRoundStyleE2EEESG_S1J_JEEENS4_5SM1004TMEM4LOAD26SM100_TMEM_LOAD_16dp256b4xESY_NSZ_INS10_ILi2ELi4ELi3EEES13_NSR_INS5_IJS14_S1H_EEENS5_IJS1H_SB_EEEEEEENS4_17SM75_U32x4_LDSM_NENS4_14SM90_TMA_STOREES1Y_NS4_17SM90_U32x4_STSM_NENS4_39AutoVectorizingCopyWithAssumedAlignmentILi128EEEEEEvvEEEEvNT_6ParamsE,"aw",@nobits
	.sectionflags	@""
	.align	16
	.zero		1024


//--------------------- .nv.shared.reserved.0     --------------------------
	.section	.nv.shared.reserved.0,"aw",@nobits
	.weak		__nv_reservedSMEM_offset_0_alias
	.size		__nv_reservedSMEM_offset_0_alias, 0, 64
	.other		__nv_reservedSMEM_offset_0_alias,@"STO_CUDA_RESERVED_SHARED STV_DEFAULT"
__nv_reservedSMEM_offset_0_alias:
	.zero		0
.nv.shared.reserved.0:
	.zero		64
	.weak		__nv_reservedSMEM_tcgen05_partition
	.type		__nv_reservedSMEM_tcgen05_partition,@object
	.size		__nv_reservedSMEM_tcgen05_partition,(.L_0 - __nv_reservedSMEM_tcgen05_partition)
__nv_reservedSMEM_tcgen05_partition:
	.zero		32
.L_0:


//--------------------- .nv.global                --------------------------
	.section	.nv.global,"aw",@nobits
.nv.global:
	.type		_ZN40_INTERNAL_8f71c083_4_k_cu_1821f073_220924cute1_E,@object
	.size		_ZN40_INTERNAL_8f71c083_4_k_cu_1821f073_220924cute1_E,(_ZN40_INTERNAL_8f71c083_4_k_cu_1821f073_220924cuda3std3__45__cpo6cbeginE - _ZN40_INTERNAL_8f71c083_4_k_cu_1821f073_220924cute1_E)
_ZN40_INTERNAL_8f71c083_4_k_cu_1821f073_220924cute1_E:
	.zero		1
	.type		_ZN40_INTERNAL_8f71c083_4_k_cu_1821f073_220924cuda3std3__45__cpo6cbeginE,@object
	.size		_ZN40_INTERNAL_8f71c083_4_k_cu_1821f073_220924cuda3std3__45__cpo6cbeginE,(_ZN40_INTERNAL_8f71c083_4_k_cu_1821f073_220924cuda3std3__48in_placeE - _ZN40_INTERNAL_8f71c083_4_k_cu_1821f073_220924cuda3std3__45__cpo6cbeginE)
_ZN40_INTERNAL_8f71c083_4_k_cu_1821f073_220924cuda3std3__45__cpo6cbeginE:
	.zero		1
	.type		_ZN40_INTERNAL_8f71c083_4_k_cu_1821f073_220924cuda3std3__48in_placeE,@object
	.size		_ZN40_INTERNAL_8f71c083_4_k_cu_1821f073_220924cuda3std3__48in_placeE,(_ZN40_INTERNAL_8f71c083_4_k_cu_1821f073_220924cuda3std6ranges3__45__cpo9iter_moveE - _ZN40_INTERNAL_8f71c083_4_k_cu_1821f073_220924cuda3std3__48in_placeE)
_ZN40_INTERNAL_8f71c083_4_k_cu_1821f073_220924cuda3std3__48in_placeE:
	.zero		1
	.type		_ZN40_INTERNAL_8f71c083_4_k_cu_1821f073_220924cuda3std6ranges3__45__cpo9iter_moveE,@object
	.size		_ZN40_INTERNAL_8f71c083_4_k_cu_1821f073_220924cuda3std6ranges3__45__cpo9iter_moveE,(_ZN40_INTERNAL_8f71c083_4_k_cu_1821f073_220924cuda3std3__45__cpo5beginE - _ZN40_INTERNAL_8f71c083_4_k_cu_1821f073_220924cuda3std6ranges3__45__cpo9iter_moveE)
_ZN40_INTERNAL_8f71c083_4_k_cu_1821f073_220924cuda3std6ranges3__45__cpo9iter_moveE:
	.zero		1
	.type		_ZN40_INTERNAL_8f71c083_4_k_cu_1821f073_220924cuda3std3__45__cpo5beginE,@object
	.size		_ZN40_INTERNAL_8f71c083_4_k_cu_1821f073_220924cuda3std3__45__cpo5beginE,(_ZN40_INTERNAL_8f71c083_4_k_cu_1821f073_220924cuda3std3__442_GLOBAL__N__8f71c083_4_k_cu_1821f073_220926ignoreE - _ZN40_INTERNAL_8f71c083_4_k_cu_1821f073_220924cuda3std3__45__cpo5beginE)
_ZN40_INTERNAL_8f71c083_4_k_cu_1821f073_220924cuda3std3__45__cpo5beginE:
	.zero		1
	.type		_ZN40_INTERNAL_8f71c083_4_k_cu_1821f073_220924cuda3std3__442_GLOBAL__N__8f71c083_4_k_cu_1821f073_220926ignoreE,@object
	.size		_ZN40_INTERNAL_8f71c083_4_k_cu_1821f073_220924cuda3std3__442_GLOBAL__N__8f71c083_4_k_cu_1821f073_220926ignoreE,(_ZN40_INTERNAL_8f71c083_4_k_cu_1821f073_220924cute7productE - _ZN40_INTERNAL_8f71c083_4_k_cu_1821f073_220924cuda3std3__442_GLOBAL__N__8f71c083_4_k_cu_1821f073_220926ignoreE)
_ZN40_INTERNAL_8f71c083_4_k_cu_1821f073_220924cuda3std3__442_GLOBAL__N__8f71c083_4_k_cu_1821f073_220926ignoreE:
	.zero		1
	.type		_ZN40_INTERNAL_8f71c083_4_k_cu_1821f073_220924cute7productE,@object
	.size		_ZN40_INTERNAL_8f71c083_4_k_cu_1821f073_220924cute7productE,(_ZN40_INTERNAL_8f71c083_4_k_cu_1821f073_220924cuda3std3__45__cpo3endE - _ZN40_INTERNAL_8f71c083_4_k_cu_1821f073_220924cute7productE)
_ZN40_INTERNAL_8f71c083_4_k_cu_1821f073_220924cute7productE:
	.zero		1
	.type		_ZN40_INTERNAL_8f71c083_4_k_cu_1821f073_220924cuda3std3__45__cpo3endE,@object
	.size		_ZN40_INTERNAL_8f71c083_4_k_cu_1821f073_220924cuda3std3__45__cpo3endE,(_ZN40_INTERNAL_8f71c083_4_k_cu_1821f073_220924cuda3std3__419piecewise_constructE - _ZN40_INTERNAL_8f71c083_4_k_cu_1821f073_220924cuda3std3__45__cpo3endE)
_ZN40_INTERNAL_8f71c083_4_k_cu_1821f073_220924cuda3std3__45__cpo3endE:
	.zero		1
	.type		_ZN40_INTERNAL_8f71c083_4_k_cu_1821f073_220924cuda3std3__419piecewise_constructE,@object
	.size		_ZN40_INTERNAL_8f71c083_4_k_cu_1821f073_220924cuda3std3__419piecewise_constructE,(_ZN40_INTERNAL_8f71c083_4_k_cu_1821f073_220924cuda3std3__45__cpo4cendE - _ZN40_INTERNAL_8f71c083_4_k_cu_1821f073_220924cuda3std3__419piecewise_constructE)
_ZN40_INTERNAL_8f71c083_4_k_cu_1821f073_220924cuda3std3__419piecewise_constructE:
	.zero		1
	.type		_ZN40_INTERNAL_8f71c083_4_k_cu_1821f073_220924cuda3std3__45__cpo4cendE,@object
	.size		_ZN40_INTERNAL_8f71c083_4_k_cu_1821f073_220924cuda3std3__45__cpo4cendE,(_ZN40_INTERNAL_8f71c083_4_k_cu_1821f073_220924cuda3std6ranges3__45__cpo4swapE - _ZN40_INTERNAL_8f71c083_4_k_cu_1821f073_220924cuda3std3__45__cpo4cendE)
_ZN40_INTERNAL_8f71c083_4_k_cu_1821f073_220924cuda3std3__45__cpo4cendE:
	.zero		1
	.type		_ZN40_INTERNAL_8f71c083_4_k_cu_1821f073_220924cuda3std6ranges3__45__cpo4swapE,@object
	.size		_ZN40_INTERNAL_8f71c083_4_k_cu_1821f073_220924cuda3std6ranges3__45__cpo4swapE,(.L_10 - _ZN40_INTERNAL_8f71c083_4_k_cu_1821f073_220924cuda3std6ranges3__45__cpo4swapE)
_ZN40_INTERNAL_8f71c083_4_k_cu_1821f073_220924cuda3std6ranges3__45__cpo4swapE:
	.zero		1
.L_10:


//--------------------- .nv.constant0._ZN7cutlass13device_kernelINS_4gemm6kernel13GemmUniversalIN4cute5tupleIJiiiiEEENS1_10collective13CollectiveMmaINS1_35MainloopSm100TmaUmmaWarpSpecializedILi4ELi2ELi4ENS5_IJNS4_1CILi1EEESB_SB_EEEEENS5_IJNSA_ILi64EEENSA_ILi128EEESF_EEENS_10bfloat16_tENS5_IJlSB_lEEESH_SI_NS4_8TiledMMAINS4_8MMA_AtomIJNS4_20SM100_MMA_F16BF16_SSISH_SH_fLi64ELi128ELNS4_4UMMA5MajorE0ELSN_0ELNSM_7ScaleInE0ELSO_0EEEEEENS4_6LayoutISC_NS5_IJNSA_ILi0EEESS_SS_EEEEENS5_IJNS4_10UnderscoreESV_SV_EEEEENS4_13SM90_TMA_LOADENS4_14ComposedLayoutINS4_7SwizzleILi3ELi4ELi3EEENS4_18smem_ptr_flag_bitsILi16EEENSR_INS5_IJNSA_ILi8EEESE_EEENS5_IJSE_SB_EEEEEEEvNS4_8identityESY_S18_vS19_EENS_8epilogue10collective18CollectiveEpilogueINS1B_23Sm100TmaWarpSpecializedILi4ELi2ELi16ELb1ELb0EEEJSG_NS5_IJNSR_ISE_SB_EENSR_INSA_ILi32EEESB_EEEEESH_SI_SH_SI_NS1B_6fusion15FusionCallbacksIS1F_NS1K_17LinearCombinationISH_fSH_fLNS_15FloatRoundStyleE2EEESG_S1J_JEEENS4_5SM1004TMEM4LOAD26SM100_TMEM_LOAD_16dp256b4xESY_NSZ_INS10_ILi2ELi4ELi3EEES13_NSR_INS5_IJS14_S1H_EEENS5_IJS1H_SB_EEEEEEENS4_17SM75_U32x4_LDSM_NENS4_14SM90_TMA_STOREES1Y_NS4_17SM90_U32x4_STSM_NENS4_39AutoVectorizingCopyWithAssumedAlignmentILi128EEEEEEvvEEEEvNT_6ParamsE --------------------------
	.section	.nv.constant0._ZN7cutlass13device_kernelINS_4gemm6kernel13GemmUniversalIN4cute5tupleIJiiiiEEENS1_10collective13CollectiveMmaINS1_35MainloopSm100TmaUmmaWarpSpecializedILi4ELi2ELi4ENS5_IJNS4_1CILi1EEESB_SB_EEEEENS5_IJNSA_ILi64EEENSA_ILi128EEESF_EEENS_10bfloat16_tENS5_IJlSB_lEEESH_SI_NS4_8TiledMMAINS4_8MMA_AtomIJNS4_20SM100_MMA_F16BF16_SSISH_SH_fLi64ELi128ELNS4_4UMMA5MajorE0ELSN_0ELNSM_7ScaleInE0ELSO_0EEEEEENS4_6LayoutISC_NS5_IJNSA_ILi0EEESS_SS_EEEEENS5_IJNS4_10UnderscoreESV_SV_EEEEENS4_13SM90_TMA_LOADENS4_14ComposedLayoutINS4_7SwizzleILi3ELi4ELi3EEENS4_18smem_ptr_flag_bitsILi16EEENSR_INS5_IJNSA_ILi8EEESE_EEENS5_IJSE_SB_EEEEEEEvNS4_8identityESY_S18_vS19_EENS_8epilogue10collective18CollectiveEpilogueINS1B_23Sm100TmaWarpSpecializedILi4ELi2ELi16ELb1ELb0EEEJSG_NS5_IJNSR_ISE_SB_EENSR_INSA_ILi32EEESB_EEEEESH_SI_SH_SI_NS1B_6fusion15FusionCallbacksIS1F_NS1K_17LinearCombinationISH_fSH_fLNS_15FloatRoundStyleE2EEESG_S1J_JEEENS4_5SM1004TMEM4LOAD26SM100_TMEM_LOAD_16dp256b4xESY_NSZ_INS10_ILi2ELi4ELi3EEES13_NSR_INS5_IJS14_S1H_EEENS5_IJS1H_SB_EEEEEEENS4_17SM75_U32x4_LDSM_NENS4_14SM90_TMA_STOREES1Y_NS4_17SM90_U32x4_STSM_NENS4_39AutoVectorizingCopyWithAssumedAlignmentILi128EEEEEEvvEEEEvNT_6ParamsE,"a",@progbits
	.sectionflags	@""
	.align	4
.nv.constant0._ZN7cutlass13device_kernelINS_4gemm6kernel13GemmUniversalIN4cute5tupleIJiiiiEEENS1_10collective13CollectiveMmaINS1_35MainloopSm100TmaUmmaWarpSpecializedILi4ELi2ELi4ENS5_IJNS4_1CILi1EEESB_SB_EEEEENS5_IJNSA_ILi64EEENSA_ILi128EEESF_EEENS_10bfloat16_tENS5_IJlSB_lEEESH_SI_NS4_8TiledMMAINS4_8MMA_AtomIJNS4_20SM100_MMA_F16BF16_SSISH_SH_fLi64ELi128ELNS4_4UMMA5MajorE0ELSN_0ELNSM_7ScaleInE0ELSO_0EEEEEENS4_6LayoutISC_NS5_IJNSA_ILi0EEESS_SS_EEEEENS5_IJNS4_10UnderscoreESV_SV_EEEEENS4_13SM90_TMA_LOADENS4_14ComposedLayoutINS4_7SwizzleILi3ELi4ELi3EEENS4_18smem_ptr_flag_bitsILi16EEENSR_INS5_IJNSA_ILi8EEESE_EEENS5_IJSE_SB_EEEEEEEvNS4_8identityESY_S18_vS19_EENS_8epilogue10collective18CollectiveEpilogueINS1B_23Sm100TmaWarpSpecializedILi4ELi2ELi16ELb1ELb0EEEJSG_NS5_IJNSR_ISE_SB_EENSR_INSA_ILi32EEESB_EEEEESH_SI_SH_SI_NS1B_6fusion15FusionCallbacksIS1F_NS1K_17LinearCombinationISH_fSH_fLNS_15FloatRoundStyleE2EEESG_S1J_JEEENS4_5SM1004TMEM4LOAD26SM100_TMEM_LOAD_16dp256b4xESY_NSZ_INS10_ILi2ELi4ELi3EEES13_NSR_INS5_IJS14_S1H_EEENS5_IJS1H_SB_EEEEEEENS4_17SM75_U32x4_LDSM_NENS4_14SM90_TMA_STOREES1Y_NS4_17SM90_U32x4_STSM_NENS4_39AutoVectorizingCopyWithAssumedAlignmentILi128EEEEEEvvEEEEvNT_6ParamsE:
	.zero		2944


//--------------------- SYMBOLS --------------------------

	.type		.nv.reservedSmem.offset0,@object
	.size		.nv.reservedSmem.offset0,0x4
	.type		.nv.reservedSmem.cap,@object
	.size		.nv.reservedSmem.cap,0x4
	.type		__assertfail,@function
